//
// Generated by NVIDIA NVVM Compiler
//
// Compiler Build ID: CL-36424714
// Cuda compilation tools, release 13.0, V13.0.88
// Based on NVVM 20.0.0
//

.version 9.0
.target sm_100
.address_size 64

	// .globl	_Z14makePointCloudP6float3PfP6float2

.visible .entry _Z14makePointCloudP6float3PfP6float2(
	.param .u64 .ptr .align 1 _Z14makePointCloudP6float3PfP6float2_param_0,
	.param .u64 .ptr .align 1 _Z14makePointCloudP6float3PfP6float2_param_1,
	.param .u64 .ptr .align 1 _Z14makePointCloudP6float3PfP6float2_param_2
)
{
	.reg .pred 	%p<4>;
	.reg .b32 	%r<10>;
	.reg .b32 	%f<22>;
	.reg .b64 	%rd<11>;

	ld.param.u64 	%rd2, [_Z14makePointCloudP6float3PfP6float2_param_0];
	ld.param.u64 	%rd3, [_Z14makePointCloudP6float3PfP6float2_param_1];
	ld.param.u64 	%rd4, [_Z14makePointCloudP6float3PfP6float2_param_2];
	cvta.to.global.u64 	%rd1, %rd4;
	ld.global.v2.f32 	{%f1, %f4}, [%rd1+16];
	mov.u32 	%r1, %ctaid.x;
	mov.u32 	%r2, %ntid.x;
	mov.u32 	%r3, %tid.x;
	mad.lo.s32 	%r4, %r1, %r2, %r3;
	mov.u32 	%r5, %ctaid.y;
	mov.u32 	%r6, %ntid.y;
	mov.u32 	%r7, %tid.y;
	mad.lo.s32 	%r8, %r5, %r6, %r7;
	cvt.rn.f32.s32 	%f2, %r4;
	add.f32 	%f5, %f1, 0fBF800000;
	setp.lt.f32 	%p1, %f5, %f2;
	cvt.rn.f32.u32 	%f6, %r8;
	add.f32 	%f7, %f4, 0fBF800000;
	setp.lt.f32 	%p2, %f7, %f6;
	or.pred  	%p3, %p1, %p2;
	@%p3 bra 	$L__BB0_2;
	ld.global.v2.f32 	{%f9, %f10}, [%rd1+8];
	ld.global.v2.f32 	{%f11, %f12}, [%rd1];
	cvta.to.global.u64 	%rd5, %rd3;
	cvta.to.global.u64 	%rd6, %rd2;
	fma.rn.f32 	%f13, %f1, %f6, %f2;
	cvt.rzi.s32.f32 	%r9, %f13;
	mul.wide.s32 	%rd7, %r9, 4;
	add.s64 	%rd8, %rd5, %rd7;
	ld.global.f32 	%f14, [%rd8];
	sub.f32 	%f15, %f2, %f9;
	mul.f32 	%f16, %f15, %f14;
	div.rn.f32 	%f17, %f16, %f11;
	sub.f32 	%f18, %f6, %f10;
	mul.f32 	%f19, %f18, %f14;
	div.rn.f32 	%f20, %f19, %f12;
	neg.f32 	%f21, %f14;
	mul.wide.s32 	%rd9, %r9, 12;
	add.s64 	%rd10, %rd6, %rd9;
	st.global.f32 	[%rd10], %f17;
	st.global.f32 	[%rd10+4], %f20;
	st.global.f32 	[%rd10+8], %f21;
$L__BB0_2:
	ret;

}
	// .globl	_Z16cameraAdjustmentP6float3PfS1_P6float2
.visible .entry _Z16cameraAdjustmentP6float3PfS1_P6float2(
	.param .u64 .ptr .align 1 _Z16cameraAdjustmentP6float3PfS1_P6float2_param_0,
	.param .u64 .ptr .align 1 _Z16cameraAdjustmentP6float3PfS1_P6float2_param_1,
	.param .u64 .ptr .align 1 _Z16cameraAdjustmentP6float3PfS1_P6float2_param_2,
	.param .u64 .ptr .align 1 _Z16cameraAdjustmentP6float3PfS1_P6float2_param_3
)
{
	.reg .pred 	%p<4>;
	.reg .b32 	%r<10>;
	.reg .b32 	%f<49>;
	.reg .b64 	%rd<11>;

	ld.param.u64 	%rd1, [_Z16cameraAdjustmentP6float3PfS1_P6float2_param_0];
	ld.param.u64 	%rd2, [_Z16cameraAdjustmentP6float3PfS1_P6float2_param_1];
	ld.param.u64 	%rd3, [_Z16cameraAdjustmentP6float3PfS1_P6float2_param_2];
	ld.param.u64 	%rd4, [_Z16cameraAdjustmentP6float3PfS1_P6float2_param_3];
	cvta.to.global.u64 	%rd5, %rd4;
	ld.global.v2.f32 	{%f1, %f4}, [%rd5+16];
	mov.u32 	%r1, %ctaid.x;
	mov.u32 	%r2, %ntid.x;
	mov.u32 	%r3, %tid.x;
	mad.lo.s32 	%r4, %r1, %r2, %r3;
	mov.u32 	%r5, %ctaid.y;
	mov.u32 	%r6, %ntid.y;
	mov.u32 	%r7, %tid.y;
	mad.lo.s32 	%r8, %r5, %r6, %r7;
	cvt.rn.f32.s32 	%f2, %r4;
	add.f32 	%f5, %f1, 0fBF800000;
	setp.lt.f32 	%p1, %f5, %f2;
	cvt.rn.f32.u32 	%f6, %r8;
	add.f32 	%f7, %f4, 0fBF800000;
	setp.lt.f32 	%p2, %f7, %f6;
	or.pred  	%p3, %p1, %p2;
	@%p3 bra 	$L__BB1_2;
	cvta.to.global.u64 	%rd6, %rd1;
	cvta.to.global.u64 	%rd7, %rd2;
	cvta.to.global.u64 	%rd8, %rd3;
	fma.rn.f32 	%f9, %f1, %f6, %f2;
	cvt.rzi.s32.f32 	%r9, %f9;
	mul.wide.s32 	%rd9, %r9, 12;
	add.s64 	%rd10, %rd6, %rd9;
	ld.global.f32 	%f10, [%rd10];
	ld.global.f32 	%f11, [%rd10+4];
	ld.global.f32 	%f12, [%rd10+8];
	ld.global.f32 	%f13, [%rd7];
	ld.global.f32 	%f14, [%rd7+4];
	mul.f32 	%f15, %f11, %f14;
	fma.rn.f32 	%f16, %f10, %f13, %f15;
	ld.global.f32 	%f17, [%rd7+8];
	fma.rn.f32 	%f18, %f12, %f17, %f16;
	ld.global.f32 	%f19, [%rd7+16];
	ld.global.f32 	%f20, [%rd7+20];
	mul.f32 	%f21, %f11, %f20;
	fma.rn.f32 	%f22, %f10, %f19, %f21;
	ld.global.f32 	%f23, [%rd7+24];
	fma.rn.f32 	%f24, %f12, %f23, %f22;
	ld.global.f32 	%f25, [%rd7+32];
	ld.global.f32 	%f26, [%rd7+36];
	mul.f32 	%f27, %f11, %f26;
	fma.rn.f32 	%f28, %f10, %f25, %f27;
	ld.global.f32 	%f29, [%rd7+40];
	fma.rn.f32 	%f30, %f12, %f29, %f28;
	ld.global.f32 	%f31, [%rd8];
	ld.global.f32 	%f32, [%rd8+4];
	mul.f32 	%f33, %f24, %f32;
	fma.rn.f32 	%f34, %f18, %f31, %f33;
	ld.global.f32 	%f35, [%rd8+8];
	fma.rn.f32 	%f36, %f30, %f35, %f34;
	ld.global.f32 	%f37, [%rd8+12];
	ld.global.f32 	%f38, [%rd8+16];
	mul.f32 	%f39, %f24, %f38;
	fma.rn.f32 	%f40, %f18, %f37, %f39;
	ld.global.f32 	%f41, [%rd8+20];
	fma.rn.f32 	%f42, %f30, %f41, %f40;
	ld.global.f32 	%f43, [%rd8+24];
	ld.global.f32 	%f44, [%rd8+28];
	mul.f32 	%f45, %f24, %f44;
	fma.rn.f32 	%f46, %f18, %f43, %f45;
	ld.global.f32 	%f47, [%rd8+32];
	fma.rn.f32 	%f48, %f30, %f47, %f46;
	st.global.f32 	[%rd10], %f36;
	st.global.f32 	[%rd10+4], %f42;
	st.global.f32 	[%rd10+8], %f48;
$L__BB1_2:
	ret;

}
	// .globl	_Z18makeSHCoefficientsP7double3S0_PfP6float3S3_
.visible .entry _Z18makeSHCoefficientsP7double3S0_PfP6float3S3_(
	.param .u64 .ptr .align 1 _Z18makeSHCoefficientsP7double3S0_PfP6float3S3__param_0,
	.param .u64 .ptr .align 1 _Z18makeSHCoefficientsP7double3S0_PfP6float3S3__param_1,
	.param .u64 .ptr .align 1 _Z18makeSHCoefficientsP7double3S0_PfP6float3S3__param_2,
	.param .u64 .ptr .align 1 _Z18makeSHCoefficientsP7double3S0_PfP6float3S3__param_3,
	.param .u64 .ptr .align 1 _Z18makeSHCoefficientsP7double3S0_PfP6float3S3__param_4
)
{
	.reg .pred 	%p<2>;
	.reg .b32 	%r<13>;
	.reg .b32 	%f<115>;
	.reg .b64 	%rd<21>;
	.reg .b64 	%fd<109>;

	mov.u32 	%r1, %ctaid.y;
	mov.u32 	%r2, %ntid.y;
	mov.u32 	%r3, %tid.y;
	mad.lo.s32 	%r4, %r1, %r2, %r3;
	setp.gt.u32 	%p1, %r4, 16383;
	@%p1 bra 	$L__BB2_2;
	ld.param.u64 	%rd20, [_Z18makeSHCoefficientsP7double3S0_PfP6float3S3__param_4];
	ld.param.u64 	%rd19, [_Z18makeSHCoefficientsP7double3S0_PfP6float3S3__param_3];
	ld.param.u64 	%rd18, [_Z18makeSHCoefficientsP7double3S0_PfP6float3S3__param_2];
	ld.param.u64 	%rd17, [_Z18makeSHCoefficientsP7double3S0_PfP6float3S3__param_1];
	ld.param.u64 	%rd16, [_Z18makeSHCoefficientsP7double3S0_PfP6float3S3__param_0];
	cvta.to.global.u64 	%rd6, %rd18;
	cvta.to.global.u64 	%rd7, %rd16;
	cvta.to.global.u64 	%rd8, %rd17;
	cvta.to.global.u64 	%rd9, %rd19;
	cvta.to.global.u64 	%rd10, %rd20;
	mov.u32 	%r5, %ctaid.x;
	shl.b32 	%r6, %r5, 14;
	mov.u32 	%r7, %ctaid.y;
	mov.u32 	%r8, %ntid.y;
	mov.u32 	%r9, %tid.y;
	mad.lo.s32 	%r10, %r7, %r8, %r9;
	add.s32 	%r11, %r10, %r6;
	mul.wide.u32 	%rd11, %r11, 12;
	add.s64 	%rd12, %rd9, %rd11;
	add.s64 	%rd13, %rd10, %rd11;
	mul.lo.s32 	%r12, %r11, 9;
	ld.global.f32 	%f1, [%rd13+8];
	ld.global.f32 	%f2, [%rd13+4];
	ld.global.f32 	%f3, [%rd13];
	ld.global.f32 	%f4, [%rd12+8];
	ld.global.f32 	%f5, [%rd12+4];
	ld.global.f32 	%f6, [%rd12];
	mul.wide.u32 	%rd14, %r12, 4;
	add.s64 	%rd15, %rd6, %rd14;
	ld.global.f32 	%f7, [%rd15];
	mul.f32 	%f8, %f6, %f7;
	cvt.f64.f32 	%fd1, %f8;
	atom.global.add.f64 	%fd2, [%rd7], %fd1;
	ld.global.f32 	%f9, [%rd15];
	mul.f32 	%f10, %f5, %f9;
	cvt.f64.f32 	%fd3, %f10;
	atom.global.add.f64 	%fd4, [%rd7+8], %fd3;
	ld.global.f32 	%f11, [%rd15];
	mul.f32 	%f12, %f4, %f11;
	cvt.f64.f32 	%fd5, %f12;
	atom.global.add.f64 	%fd6, [%rd7+16], %fd5;
	ld.global.f32 	%f13, [%rd15];
	mul.f32 	%f14, %f3, %f13;
	cvt.f64.f32 	%fd7, %f14;
	atom.global.add.f64 	%fd8, [%rd8], %fd7;
	ld.global.f32 	%f15, [%rd15];
	mul.f32 	%f16, %f2, %f15;
	cvt.f64.f32 	%fd9, %f16;
	atom.global.add.f64 	%fd10, [%rd8+8], %fd9;
	ld.global.f32 	%f17, [%rd15];
	mul.f32 	%f18, %f1, %f17;
	cvt.f64.f32 	%fd11, %f18;
	atom.global.add.f64 	%fd12, [%rd8+16], %fd11;
	ld.global.f32 	%f19, [%rd15+4];
	mul.f32 	%f20, %f6, %f19;
	cvt.f64.f32 	%fd13, %f20;
	atom.global.add.f64 	%fd14, [%rd7+24], %fd13;
	ld.global.f32 	%f21, [%rd15+4];
	mul.f32 	%f22, %f5, %f21;
	cvt.f64.f32 	%fd15, %f22;
	atom.global.add.f64 	%fd16, [%rd7+32], %fd15;
	ld.global.f32 	%f23, [%rd15+4];
	mul.f32 	%f24, %f4, %f23;
	cvt.f64.f32 	%fd17, %f24;
	atom.global.add.f64 	%fd18, [%rd7+40], %fd17;
	ld.global.f32 	%f25, [%rd15+4];
	mul.f32 	%f26, %f3, %f25;
	cvt.f64.f32 	%fd19, %f26;
	atom.global.add.f64 	%fd20, [%rd8+24], %fd19;
	ld.global.f32 	%f27, [%rd15+4];
	mul.f32 	%f28, %f2, %f27;
	cvt.f64.f32 	%fd21, %f28;
	atom.global.add.f64 	%fd22, [%rd8+32], %fd21;
	ld.global.f32 	%f29, [%rd15+4];
	mul.f32 	%f30, %f1, %f29;
	cvt.f64.f32 	%fd23, %f30;
	atom.global.add.f64 	%fd24, [%rd8+40], %fd23;
	ld.global.f32 	%f31, [%rd15+8];
	mul.f32 	%f32, %f6, %f31;
	cvt.f64.f32 	%fd25, %f32;
	atom.global.add.f64 	%fd26, [%rd7+48], %fd25;
	ld.global.f32 	%f33, [%rd15+8];
	mul.f32 	%f34, %f5, %f33;
	cvt.f64.f32 	%fd27, %f34;
	atom.global.add.f64 	%fd28, [%rd7+56], %fd27;
	ld.global.f32 	%f35, [%rd15+8];
	mul.f32 	%f36, %f4, %f35;
	cvt.f64.f32 	%fd29, %f36;
	atom.global.add.f64 	%fd30, [%rd7+64], %fd29;
	ld.global.f32 	%f37, [%rd15+8];
	mul.f32 	%f38, %f3, %f37;
	cvt.f64.f32 	%fd31, %f38;
	atom.global.add.f64 	%fd32, [%rd8+48], %fd31;
	ld.global.f32 	%f39, [%rd15+8];
	mul.f32 	%f40, %f2, %f39;
	cvt.f64.f32 	%fd33, %f40;
	atom.global.add.f64 	%fd34, [%rd8+56], %fd33;
	ld.global.f32 	%f41, [%rd15+8];
	mul.f32 	%f42, %f1, %f41;
	cvt.f64.f32 	%fd35, %f42;
	atom.global.add.f64 	%fd36, [%rd8+64], %fd35;
	ld.global.f32 	%f43, [%rd15+12];
	mul.f32 	%f44, %f6, %f43;
	cvt.f64.f32 	%fd37, %f44;
	atom.global.add.f64 	%fd38, [%rd7+72], %fd37;
	ld.global.f32 	%f45, [%rd15+12];
	mul.f32 	%f46, %f5, %f45;
	cvt.f64.f32 	%fd39, %f46;
	atom.global.add.f64 	%fd40, [%rd7+80], %fd39;
	ld.global.f32 	%f47, [%rd15+12];
	mul.f32 	%f48, %f4, %f47;
	cvt.f64.f32 	%fd41, %f48;
	atom.global.add.f64 	%fd42, [%rd7+88], %fd41;
	ld.global.f32 	%f49, [%rd15+12];
	mul.f32 	%f50, %f3, %f49;
	cvt.f64.f32 	%fd43, %f50;
	atom.global.add.f64 	%fd44, [%rd8+72], %fd43;
	ld.global.f32 	%f51, [%rd15+12];
	mul.f32 	%f52, %f2, %f51;
	cvt.f64.f32 	%fd45, %f52;
	atom.global.add.f64 	%fd46, [%rd8+80], %fd45;
	ld.global.f32 	%f53, [%rd15+12];
	mul.f32 	%f54, %f1, %f53;
	cvt.f64.f32 	%fd47, %f54;
	atom.global.add.f64 	%fd48, [%rd8+88], %fd47;
	ld.global.f32 	%f55, [%rd15+16];
	mul.f32 	%f56, %f6, %f55;
	cvt.f64.f32 	%fd49, %f56;
	atom.global.add.f64 	%fd50, [%rd7+96], %fd49;
	ld.global.f32 	%f57, [%rd15+16];
	mul.f32 	%f58, %f5, %f57;
	cvt.f64.f32 	%fd51, %f58;
	atom.global.add.f64 	%fd52, [%rd7+104], %fd51;
	ld.global.f32 	%f59, [%rd15+16];
	mul.f32 	%f60, %f4, %f59;
	cvt.f64.f32 	%fd53, %f60;
	atom.global.add.f64 	%fd54, [%rd7+112], %fd53;
	ld.global.f32 	%f61, [%rd15+16];
	mul.f32 	%f62, %f3, %f61;
	cvt.f64.f32 	%fd55, %f62;
	atom.global.add.f64 	%fd56, [%rd8+96], %fd55;
	ld.global.f32 	%f63, [%rd15+16];
	mul.f32 	%f64, %f2, %f63;
	cvt.f64.f32 	%fd57, %f64;
	atom.global.add.f64 	%fd58, [%rd8+104], %fd57;
	ld.global.f32 	%f65, [%rd15+16];
	mul.f32 	%f66, %f1, %f65;
	cvt.f64.f32 	%fd59, %f66;
	atom.global.add.f64 	%fd60, [%rd8+112], %fd59;
	ld.global.f32 	%f67, [%rd15+20];
	mul.f32 	%f68, %f6, %f67;
	cvt.f64.f32 	%fd61, %f68;
	atom.global.add.f64 	%fd62, [%rd7+120], %fd61;
	ld.global.f32 	%f69, [%rd15+20];
	mul.f32 	%f70, %f5, %f69;
	cvt.f64.f32 	%fd63, %f70;
	atom.global.add.f64 	%fd64, [%rd7+128], %fd63;
	ld.global.f32 	%f71, [%rd15+20];
	mul.f32 	%f72, %f4, %f71;
	cvt.f64.f32 	%fd65, %f72;
	atom.global.add.f64 	%fd66, [%rd7+136], %fd65;
	ld.global.f32 	%f73, [%rd15+20];
	mul.f32 	%f74, %f3, %f73;
	cvt.f64.f32 	%fd67, %f74;
	atom.global.add.f64 	%fd68, [%rd8+120], %fd67;
	ld.global.f32 	%f75, [%rd15+20];
	mul.f32 	%f76, %f2, %f75;
	cvt.f64.f32 	%fd69, %f76;
	atom.global.add.f64 	%fd70, [%rd8+128], %fd69;
	ld.global.f32 	%f77, [%rd15+20];
	mul.f32 	%f78, %f1, %f77;
	cvt.f64.f32 	%fd71, %f78;
	atom.global.add.f64 	%fd72, [%rd8+136], %fd71;
	ld.global.f32 	%f79, [%rd15+24];
	mul.f32 	%f80, %f6, %f79;
	cvt.f64.f32 	%fd73, %f80;
	atom.global.add.f64 	%fd74, [%rd7+144], %fd73;
	ld.global.f32 	%f81, [%rd15+24];
	mul.f32 	%f82, %f5, %f81;
	cvt.f64.f32 	%fd75, %f82;
	atom.global.add.f64 	%fd76, [%rd7+152], %fd75;
	ld.global.f32 	%f83, [%rd15+24];
	mul.f32 	%f84, %f4, %f83;
	cvt.f64.f32 	%fd77, %f84;
	atom.global.add.f64 	%fd78, [%rd7+160], %fd77;
	ld.global.f32 	%f85, [%rd15+24];
	mul.f32 	%f86, %f3, %f85;
	cvt.f64.f32 	%fd79, %f86;
	atom.global.add.f64 	%fd80, [%rd8+144], %fd79;
	ld.global.f32 	%f87, [%rd15+24];
	mul.f32 	%f88, %f2, %f87;
	cvt.f64.f32 	%fd81, %f88;
	atom.global.add.f64 	%fd82, [%rd8+152], %fd81;
	ld.global.f32 	%f89, [%rd15+24];
	mul.f32 	%f90, %f1, %f89;
	cvt.f64.f32 	%fd83, %f90;
	atom.global.add.f64 	%fd84, [%rd8+160], %fd83;
	ld.global.f32 	%f91, [%rd15+28];
	mul.f32 	%f92, %f6, %f91;
	cvt.f64.f32 	%fd85, %f92;
	atom.global.add.f64 	%fd86, [%rd7+168], %fd85;
	ld.global.f32 	%f93, [%rd15+28];
	mul.f32 	%f94, %f5, %f93;
	cvt.f64.f32 	%fd87, %f94;
	atom.global.add.f64 	%fd88, [%rd7+176], %fd87;
	ld.global.f32 	%f95, [%rd15+28];
	mul.f32 	%f96, %f4, %f95;
	cvt.f64.f32 	%fd89, %f96;
	atom.global.add.f64 	%fd90, [%rd7+184], %fd89;
	ld.global.f32 	%f97, [%rd15+28];
	mul.f32 	%f98, %f3, %f97;
	cvt.f64.f32 	%fd91, %f98;
	atom.global.add.f64 	%fd92, [%rd8+168], %fd91;
	ld.global.f32 	%f99, [%rd15+28];
	mul.f32 	%f100, %f2, %f99;
	cvt.f64.f32 	%fd93, %f100;
	atom.global.add.f64 	%fd94, [%rd8+176], %fd93;
	ld.global.f32 	%f101, [%rd15+28];
	mul.f32 	%f102, %f1, %f101;
	cvt.f64.f32 	%fd95, %f102;
	atom.global.add.f64 	%fd96, [%rd8+184], %fd95;
	ld.global.f32 	%f103, [%rd15+32];
	mul.f32 	%f104, %f6, %f103;
	cvt.f64.f32 	%fd97, %f104;
	atom.global.add.f64 	%fd98, [%rd7+192], %fd97;
	ld.global.f32 	%f105, [%rd15+32];
	mul.f32 	%f106, %f5, %f105;
	cvt.f64.f32 	%fd99, %f106;
	atom.global.add.f64 	%fd100, [%rd7+200], %fd99;
	ld.global.f32 	%f107, [%rd15+32];
	mul.f32 	%f108, %f4, %f107;
	cvt.f64.f32 	%fd101, %f108;
	atom.global.add.f64 	%fd102, [%rd7+208], %fd101;
	ld.global.f32 	%f109, [%rd15+32];
	mul.f32 	%f110, %f3, %f109;
	cvt.f64.f32 	%fd103, %f110;
	atom.global.add.f64 	%fd104, [%rd8+192], %fd103;
	ld.global.f32 	%f111, [%rd15+32];
	mul.f32 	%f112, %f2, %f111;
	cvt.f64.f32 	%fd105, %f112;
	atom.global.add.f64 	%fd106, [%rd8+200], %fd105;
	ld.global.f32 	%f113, [%rd15+32];
	mul.f32 	%f114, %f1, %f113;
	cvt.f64.f32 	%fd107, %f114;
	atom.global.add.f64 	%fd108, [%rd8+208], %fd107;
$L__BB2_2:
	ret;

}


// ===== COMPILED SASS (sm_100) =====

	.target	sm_100

	.elftype	@"ET_EXEC"


//--------------------- .note.nv.tkinfo           --------------------------
	.section	.note.nv.tkinfo,"",@"SHT_NOTE"
	.sectionflags	@"SHF_NOTE_NV_TKINFO"
	.tkinfo
        /*0018*/ 	.word	0x00000002
        /*0030*/ 	.string	""
        /*0030*/ 	.string	"ptxas"
        /*0030*/ 	.string	"Cuda compilation tools, release 13.0, V13.0.88"
        /*0030*/ 	.string	"Build cuda_13.0.r13.0/compiler.36424714_0"
        /*0030*/ 	.string	"-arch sm_100 -m 64 "



//--------------------- .note.nv.cuinfo           --------------------------
	.section	.note.nv.cuinfo,"",@"SHT_NOTE"
	.sectionflags	@"SHF_NOTE_NV_CUINFO"
        /*0018*/ 	.short	0x0002
        /*001a*/ 	.short	0x0064
        /*001c*/ 	.short	0x0082
	.zero		2


//--------------------- .nv.info                  --------------------------
	.section	.nv.info,"",@"SHT_CUDA_INFO"
	.align	4


	//----- nvinfo : EIATTR_REGCOUNT
	.align		4
        /*0000*/ 	.byte	0x04, 0x2f
        /*0002*/ 	.short	(.L_1 - .L_0)
	.align		4
.L_0:
        /*0004*/ 	.word	index@(_Z14makePointCloudP6float3PfP6float2)
        /*0008*/ 	.word	0x00000013


	//----- nvinfo : EIATTR_FRAME_SIZE
	.align		4
.L_1:
        /*000c*/ 	.byte	0x04, 0x11
        /*000e*/ 	.short	(.L_3 - .L_2)
	.align		4
.L_2:
        /*0010*/ 	.word	index@($__internal_0_$__cuda_sm3x_div_rn_noftz_f32_slowpath)
        /*0014*/ 	.word	0x00000000


	//----- nvinfo : EIATTR_FRAME_SIZE
	.align		4
.L_3:
        /*0018*/ 	.byte	0x04, 0x11
        /*001a*/ 	.short	(.L_5 - .L_4)
	.align		4
.L_4:
        /*001c*/ 	.word	index@(_Z14makePointCloudP6float3PfP6float2)
        /*0020*/ 	.word	0x00000000


	//----- nvinfo : EIATTR_REGCOUNT
	.align		4
.L_5:
        /*0024*/ 	.byte	0x04, 0x2f
        /*0026*/ 	.short	(.L_7 - .L_6)
	.align		4
.L_6:
        /*0028*/ 	.word	index@(_Z16cameraAdjustmentP6float3PfS1_P6float2)
        /*002c*/ 	.word	0x00000020


	//----- nvinfo : EIATTR_FRAME_SIZE
	.align		4
.L_7:
        /*0030*/ 	.byte	0x04, 0x11
        /*0032*/ 	.short	(.L_9 - .L_8)
	.align		4
.L_8:
        /*0034*/ 	.word	index@(_Z16cameraAdjustmentP6float3PfS1_P6float2)
        /*0038*/ 	.word	0x00000000


	//----- nvinfo : EIATTR_REGCOUNT
	.align		4
.L_9:
        /*003c*/ 	.byte	0x04, 0x2f
        /*003e*/ 	.short	(.L_11 - .L_10)
	.align		4
.L_10:
        /*0040*/ 	.word	index@(_Z18makeSHCoefficientsP7double3S0_PfP6float3S3_)
        /*0044*/ 	.word	0x0000001a


	//----- nvinfo : EIATTR_FRAME_SIZE
	.align		4
.L_11:
        /*0048*/ 	.byte	0x04, 0x11
        /*004a*/ 	.short	(.L_13 - .L_12)
	.align		4
.L_12:
        /*004c*/ 	.word	index@(_Z18makeSHCoefficientsP7double3S0_PfP6float3S3_)
        /*0050*/ 	.word	0x00000000


	//----- nvinfo : EIATTR_MIN_STACK_SIZE
	.align		4
.L_13:
        /*0054*/ 	.byte	0x04, 0x12
        /*0056*/ 	.short	(.L_15 - .L_14)
	.align		4
.L_14:
        /*0058*/ 	.word	index@(_Z18makeSHCoefficientsP7double3S0_PfP6float3S3_)
        /*005c*/ 	.word	0x00000000


	//----- nvinfo : EIATTR_MIN_STACK_SIZE
	.align		4
.L_15:
        /*0060*/ 	.byte	0x04, 0x12
        /*0062*/ 	.short	(.L_17 - .L_16)
	.align		4
.L_16:
        /*0064*/ 	.word	index@(_Z16cameraAdjustmentP6float3PfS1_P6float2)
        /*0068*/ 	.word	0x00000000


	//----- nvinfo : EIATTR_MIN_STACK_SIZE
	.align		4
.L_17:
        /*006c*/ 	.byte	0x04, 0x12
        /*006e*/ 	.short	(.L_19 - .L_18)
	.align		4
.L_18:
        /*0070*/ 	.word	index@(_Z14makePointCloudP6float3PfP6float2)
        /*0074*/ 	.word	0x00000000
.L_19:


//--------------------- .nv.compat                --------------------------
	.section	.nv.compat,"",@"SHT_CUDA_COMPAT_INFO"
	.align	4
        /*0000*/ 	.byte	0x02, 0x09, 0x00, 0x00, 0x02, 0x02, 0x01, 0x00, 0x02, 0x05, 0x05, 0x00, 0x03, 0x07, 0x01, 0x01
        /*0010*/ 	.byte	0x02, 0x03, 0x00, 0x00, 0x02, 0x06, 0x01, 0x00, 0x04, 0x0b, 0x08, 0x00, 0x01, 0x00, 0x00, 0x00
        /*0020*/ 	.byte	0x00, 0x00, 0x00, 0x00


//--------------------- .nv.info._Z18makeSHCoefficientsP7double3S0_PfP6float3S3_ --------------------------
	.section	.nv.info._Z18makeSHCoefficientsP7double3S0_PfP6float3S3_,"",@"SHT_CUDA_INFO"
	.sectionflags	@""
	.align	4


	//----- nvinfo : EIATTR_CUDA_API_VERSION
	.align		4
        /*0000*/ 	.byte	0x04, 0x37
        /*0002*/ 	.short	(.L_21 - .L_20)
.L_20:
        /*0004*/ 	.word	0x00000082


	//----- nvinfo : EIATTR_KPARAM_INFO
	.align		4
.L_21:
        /*0008*/ 	.byte	0x04, 0x17
        /*000a*/ 	.short	(.L_23 - .L_22)
.L_22:
        /*000c*/ 	.word	0x00000000
        /*0010*/ 	.short	0x0004
        /*0012*/ 	.short	0x0020
        /*0014*/ 	.byte	0x00, 0xf5, 0x21, 0x00


	//----- nvinfo : EIATTR_KPARAM_INFO
	.align		4
.L_23:
        /*0018*/ 	.byte	0x04, 0x17
        /*001a*/ 	.short	(.L_25 - .L_24)
.L_24:
        /*001c*/ 	.word	0x00000000
        /*0020*/ 	.short	0x0003
        /*0022*/ 	.short	0x0018
        /*0024*/ 	.byte	0x00, 0xf5, 0x21, 0x00


	//----- nvinfo : EIATTR_KPARAM_INFO
	.align		4
.L_25:
        /*0028*/ 	.byte	0x04, 0x17
        /*002a*/ 	.short	(.L_27 - .L_26)
.L_26:
        /*002c*/ 	.word	0x00000000
        /*0030*/ 	.short	0x0002
        /*0032*/ 	.short	0x0010
        /*0034*/ 	.byte	0x00, 0xf5, 0x21, 0x00


	//----- nvinfo : EIATTR_KPARAM_INFO
	.align		4
.L_27:
        /*0038*/ 	.byte	0x04, 0x17
        /*003a*/ 	.short	(.L_29 - .L_28)
.L_28:
        /*003c*/ 	.word	0x00000000
        /*0040*/ 	.short	0x0001
        /*0042*/ 	.short	0x0008
        /*0044*/ 	.byte	0x00, 0xf5, 0x21, 0x00


	//----- nvinfo : EIATTR_KPARAM_INFO
	.align		4
.L_29:
        /*0048*/ 	.byte	0x04, 0x17
        /*004a*/ 	.short	(.L_31 - .L_30)
.L_30:
        /*004c*/ 	.word	0x00000000
        /*0050*/ 	.short	0x0000
        /*0052*/ 	.short	0x0000
        /*0054*/ 	.byte	0x00, 0xf5, 0x21, 0x00


	//----- nvinfo : EIATTR_SPARSE_MMA_MASK
	.align		4
.L_31:
        /*0058*/ 	.byte	0x03, 0x50
        /*005a*/ 	.short	0x0000


	//----- nvinfo : EIATTR_MAXREG_COUNT
	.align		4
        /*005c*/ 	.byte	0x03, 0x1b
        /*005e*/ 	.short	0x00ff


	//----- nvinfo : EIATTR_MERCURY_ISA_VERSION
	.align		4
        /*0060*/ 	.byte	0x03, 0x5f
        /*0062*/ 	.short	0x0101


	//----- nvinfo : EIATTR_VRC_CTA_INIT_COUNT
	.align		4
        /*0064*/ 	.byte	0x02, 0x4a
	.zero		1
	.zero		1


	//----- nvinfo : EIATTR_EXIT_INSTR_OFFSETS
	.align		4
        /*0068*/ 	.byte	0x04, 0x1c
        /*006a*/ 	.short	(.L_33 - .L_32)


	//   ....[0]....
.L_32:
        /*006c*/ 	.word	0x00000060


	//   ....[1]....
        /*0070*/ 	.word	0x00000fc0


	//----- nvinfo : EIATTR_CBANK_PARAM_SIZE
	.align		4
.L_33:
        /*0074*/ 	.byte	0x03, 0x19
        /*0076*/ 	.short	0x0028


	//----- nvinfo : EIATTR_PARAM_CBANK
	.align		4
        /*0078*/ 	.byte	0x04, 0x0a
        /*007a*/ 	.short	(.L_35 - .L_34)
	.align		4
.L_34:
        /*007c*/ 	.word	index@(.nv.constant0._Z18makeSHCoefficientsP7double3S0_PfP6float3S3_)
        /*0080*/ 	.short	0x0380
        /*0082*/ 	.short	0x0028


	//----- nvinfo : EIATTR_SW_WAR
	.align		4
.L_35:
        /*0084*/ 	.byte	0x04, 0x36
        /*0086*/ 	.short	(.L_37 - .L_36)
.L_36:
        /*0088*/ 	.word	0x00000008
.L_37:


//--------------------- .nv.info._Z16cameraAdjustmentP6float3PfS1_P6float2 --------------------------
	.section	.nv.info._Z16cameraAdjustmentP6float3PfS1_P6float2,"",@"SHT_CUDA_INFO"
	.sectionflags	@""
	.align	4


	//----- nvinfo : EIATTR_CUDA_API_VERSION
	.align		4
        /*0000*/ 	.byte	0x04, 0x37
        /*0002*/ 	.short	(.L_39 - .L_38)
.L_38:
        /*0004*/ 	.word	0x00000082


	//----- nvinfo : EIATTR_KPARAM_INFO
	.align		4
.L_39:
        /*0008*/ 	.byte	0x04, 0x17
        /*000a*/ 	.short	(.L_41 - .L_40)
.L_40:
        /*000c*/ 	.word	0x00000000
        /*0010*/ 	.short	0x0003
        /*0012*/ 	.short	0x0018
        /*0014*/ 	.byte	0x00, 0xf5, 0x21, 0x00


	//----- nvinfo : EIATTR_KPARAM_INFO
	.align		4
.L_41:
        /*0018*/ 	.byte	0x04, 0x17
        /*001a*/ 	.short	(.L_43 - .L_42)
.L_42:
        /*001c*/ 	.word	0x00000000
        /*0020*/ 	.short	0x0002
        /*0022*/ 	.short	0x0010
        /*0024*/ 	.byte	0x00, 0xf5, 0x21, 0x00


	//----- nvinfo : EIATTR_KPARAM_INFO
	.align		4
.L_43:
        /*0028*/ 	.byte	0x04, 0x17
        /*002a*/ 	.short	(.L_45 - .L_44)
.L_44:
        /*002c*/ 	.word	0x00000000
        /*0030*/ 	.short	0x0001
        /*0032*/ 	.short	0x0008
        /*0034*/ 	.byte	0x00, 0xf5, 0x21, 0x00


	//----- nvinfo : EIATTR_KPARAM_INFO
	.align		4
.L_45:
        /*0038*/ 	.byte	0x04, 0x17
        /*003a*/ 	.short	(.L_47 - .L_46)
.L_46:
        /*003c*/ 	.word	0x00000000
        /*0040*/ 	.short	0x0000
        /*0042*/ 	.short	0x0000
        /*0044*/ 	.byte	0x00, 0xf5, 0x21, 0x00


	//----- nvinfo : EIATTR_SPARSE_MMA_MASK
	.align		4
.L_47:
        /*0048*/ 	.byte	0x03, 0x50
        /*004a*/ 	.short	0x0000


	//----- nvinfo : EIATTR_MAXREG_COUNT
	.align		4
        /*004c*/ 	.byte	0x03, 0x1b
        /*004e*/ 	.short	0x00ff


	//----- nvinfo : EIATTR_MERCURY_ISA_VERSION
	.align		4
        /*0050*/ 	.byte	0x03, 0x5f
        /*0052*/ 	.short	0x0101


	//----- nvinfo : EIATTR_VRC_CTA_INIT_COUNT
	.align		4
        /*0054*/ 	.byte	0x02, 0x4a
	.zero		1
	.zero		1


	//----- nvinfo : EIATTR_EXIT_INSTR_OFFSETS
	.align		4
        /*0058*/ 	.byte	0x04, 0x1c
        /*005a*/ 	.short	(.L_49 - .L_48)


	//   ....[0]....
.L_48:
        /*005c*/ 	.word	0x00000120


	//   ....[1]....
        /*0060*/ 	.word	0x00000430


	//----- nvinfo : EIATTR_CBANK_PARAM_SIZE
	.align		4
.L_49:
        /*0064*/ 	.byte	0x03, 0x19
        /*0066*/ 	.short	0x0020


	//----- nvinfo : EIATTR_PARAM_CBANK
	.align		4
        /*0068*/ 	.byte	0x04, 0x0a
        /*006a*/ 	.short	(.L_51 - .L_50)
	.align		4
.L_50:
        /*006c*/ 	.word	index@(.nv.constant0._Z16cameraAdjustmentP6float3PfS1_P6float2)
        /*0070*/ 	.short	0x0380
        /*0072*/ 	.short	0x0020


	//----- nvinfo : EIATTR_SW_WAR
	.align		4
.L_51:
        /*0074*/ 	.byte	0x04, 0x36
        /*0076*/ 	.short	(.L_53 - .L_52)
.L_52:
        /*0078*/ 	.word	0x00000008
.L_53:


//--------------------- .nv.info._Z14makePointCloudP6float3PfP6float2 --------------------------
	.section	.nv.info._Z14makePointCloudP6float3PfP6float2,"",@"SHT_CUDA_INFO"
	.sectionflags	@""
	.align	4


	//----- nvinfo : EIATTR_CUDA_API_VERSION
	.align		4
        /*0000*/ 	.byte	0x04, 0x37
        /*0002*/ 	.short	(.L_55 - .L_54)
.L_54:
        /*0004*/ 	.word	0x00000082


	//----- nvinfo : EIATTR_KPARAM_INFO
	.align		4
.L_55:
        /*0008*/ 	.byte	0x04, 0x17
        /*000a*/ 	.short	(.L_57 - .L_56)
.L_56:
        /*000c*/ 	.word	0x00000000
        /*0010*/ 	.short	0x0002
        /*0012*/ 	.short	0x0010
        /*0014*/ 	.byte	0x00, 0xf5, 0x21, 0x00


	//----- nvinfo : EIATTR_KPARAM_INFO
	.align		4
.L_57:
        /*0018*/ 	.byte	0x04, 0x17
        /*001a*/ 	.short	(.L_59 - .L_58)
.L_58:
        /*001c*/ 	.word	0x00000000
        /*0020*/ 	.short	0x0001
        /*0022*/ 	.short	0x0008
        /*0024*/ 	.byte	0x00, 0xf5, 0x21, 0x00


	//----- nvinfo : EIATTR_KPARAM_INFO
	.align		4
.L_59:
        /*0028*/ 	.byte	0x04, 0x17
        /*002a*/ 	.short	(.L_61 - .L_60)
.L_60:
        /*002c*/ 	.word	0x00000000
        /*0030*/ 	.short	0x0000
        /*0032*/ 	.short	0x0000
        /*0034*/ 	.byte	0x00, 0xf5, 0x21, 0x00


	//----- nvinfo : EIATTR_SPARSE_MMA_MASK
	.align		4
.L_61:
        /*0038*/ 	.byte	0x03, 0x50
        /*003a*/ 	.short	0x0000


	//----- nvinfo : EIATTR_MAXREG_COUNT
	.align		4
        /*003c*/ 	.byte	0x03, 0x1b
        /*003e*/ 	.short	0x00ff


	//----- nvinfo : EIATTR_MERCURY_ISA_VERSION
	.align		4
        /*0040*/ 	.byte	0x03, 0x5f
        /*0042*/ 	.short	0x0101


	//----- nvinfo : EIATTR_VRC_CTA_INIT_COUNT
	.align		4
        /*0044*/ 	.byte	0x02, 0x4a
	.zero		1
	.zero		1


	//----- nvinfo : EIATTR_EXIT_INSTR_OFFSETS
	.align		4
        /*0048*/ 	.byte	0x04, 0x1c
        /*004a*/ 	.short	(.L_63 - .L_62)


	//   ....[0]....
.L_62:
        /*004c*/ 	.word	0x00000120


	//   ....[1]....
        /*0050*/ 	.word	0x00000410


	//----- nvinfo : EIATTR_CRS_STACK_SIZE
	.align		4
.L_63:
        /*0054*/ 	.byte	0x04, 0x1e
        /*0056*/ 	.short	(.L_65 - .L_64)
.L_64:
        /*0058*/ 	.word	0x00000000


	//----- nvinfo : EIATTR_CBANK_PARAM_SIZE
	.align		4
.L_65:
        /*005c*/ 	.byte	0x03, 0x19
        /*005e*/ 	.short	0x0018


	//----- nvinfo : EIATTR_PARAM_CBANK
	.align		4
        /*0060*/ 	.byte	0x04, 0x0a
        /*0062*/ 	.short	(.L_67 - .L_66)
	.align		4
.L_66:
        /*0064*/ 	.word	index@(.nv.constant0._Z14makePointCloudP6float3PfP6float2)
        /*0068*/ 	.short	0x0380
        /*006a*/ 	.short	0x0018


	//----- nvinfo : EIATTR_SW_WAR
	.align		4
.L_67:
        /*006c*/ 	.byte	0x04, 0x36
        /*006e*/ 	.short	(.L_69 - .L_68)
.L_68:
        /*0070*/ 	.word	0x00000008
.L_69:


//--------------------- .nv.callgraph             --------------------------
	.section	.nv.callgraph,"",@"SHT_CUDA_CALLGRAPH"
	.align	4
	.sectionentsize	8
	.align		4
        /*0000*/ 	.word	0x00000000
	.align		4
        /*0004*/ 	.word	0xffffffff
	.align		4
        /*0008*/ 	.word	0x00000000
	.align		4
        /*000c*/ 	.word	0xfffffffe
	.align		4
        /*0010*/ 	.word	0x00000000
	.align		4
        /*0014*/ 	.word	0xfffffffd
	.align		4
        /*0018*/ 	.word	0x00000000
	.align		4
        /*001c*/ 	.word	0xfffffffc


//--------------------- .text._Z18makeSHCoefficientsP7double3S0_PfP6float3S3_ --------------------------
	.section	.text._Z18makeSHCoefficientsP7double3S0_PfP6float3S3_,"ax",@progbits
	.align	128
        .global         _Z18makeSHCoefficientsP7double3S0_PfP6float3S3_
        .type           _Z18makeSHCoefficientsP7double3S0_PfP6float3S3_,@function
        .size           _Z18makeSHCoefficientsP7double3S0_PfP6float3S3_,(.L_x_19 - _Z18makeSHCoefficientsP7double3S0_PfP6float3S3_)
        .other          _Z18makeSHCoefficientsP7double3S0_PfP6float3S3_,@"STO_CUDA_ENTRY STV_DEFAULT"
_Z18makeSHCoefficientsP7double3S0_PfP6float3S3_:
.text._Z18makeSHCoefficientsP7double3S0_PfP6float3S3_:
[----:B------:R-:W-:Y:S01]  /*0000*/  LDC R1, c[0x0][0x37c] ;  /* 0x0000df00ff017b82 */ /* 0x000fe20000000800 */
[----:B------:R-:W0:Y:S07]  /*0010*/  S2R R5, SR_TID.Y ;  /* 0x0000000000057919 */ /* 0x000e2e0000002200 */
[----:B------:R-:W0:Y:S08]  /*0020*/  S2UR UR10, SR_CTAID.Y ;  /* 0x00000000000a79c3 */ /* 0x000e300000002600 */
[----:B------:R-:W0:Y:S02]  /*0030*/  LDC R0, c[0x0][0x364] ;  /* 0x0000d900ff007b82 */ /* 0x000e240000000800 */
[----:B0-----:R-:W-:-:S05]  /*0040*/  IMAD R0, R0, UR10, R5 ;  /* 0x0000000a00007c24 */ /* 0x001fca000f8e0205 */
[----:B------:R-:W-:-:S13]  /*0050*/  ISETP.GT.U32.AND P0, PT, R0, 0x3fff, PT ;  /* 0x00003fff0000780c */ /* 0x000fda0003f04070 */
[----:B------:R-:W-:Y:S05]  /*0060*/  @P0 EXIT ;  /* 0x000000000000094d */ /* 0x000fea0003800000 */
[----:B------:R-:W0:Y:S01]  /*0070*/  S2R R7, SR_CTAID.X ;  /* 0x0000000000077919 */ /* 0x000e220000002500 */
[----:B------:R-:W1:Y:S01]  /*0080*/  LDC R0, c[0x0][0x364] ;  /* 0x0000d900ff007b82 */ /* 0x000e620000000800 */
[----:B------:R-:W2:Y:S01]  /*0090*/  LDCU.64 UR8, c[0x0][0x358] ;  /* 0x00006b00ff0877ac */ /* 0x000ea20008000a00 */
[----:B------:R-:W3:Y:S06]  /*00a0*/  LDCU.128 UR4, c[0x0][0x380] ;  /* 0x00007000ff0477ac */ /* 0x000eec0008000c00 */
[----:B------:R-:W4:Y:S08]  /*00b0*/  LDC.64 R12, c[0x0][0x398] ;  /* 0x0000e600ff0c7b82 */ /* 0x000f300000000a00 */
[----:B------:R-:W5:Y:S01]  /*00c0*/  LDC.64 R2, c[0x0][0x390] ;  /* 0x0000e400ff027b82 */ /* 0x000f620000000a00 */
[----:B-1----:R-:W-:-:S07]  /*00d0*/  IMAD R0, R0, UR10, R5 ;  /* 0x0000000a00007c24 */ /* 0x002fce000f8e0205 */
[----:B------:R-:W1:Y:S01]  /*00e0*/  LDC.64 R16, c[0x0][0x3a0] ;  /* 0x0000e800ff107b82 */ /* 0x000e620000000a00 */
[----:B0-----:R-:W-:-:S04]  /*00f0*/  LEA R7, R7, R0, 0xe ;  /* 0x0000000007077211 */ /* 0x001fc800078e70ff */
[C---:B------:R-:W-:Y:S01]  /*0100*/  LEA R5, R7.reuse, R7, 0x3 ;  /* 0x0000000707057211 */ /* 0x040fe200078e18ff */
[----:B----4-:R-:W-:-:S04]  /*0110*/  IMAD.WIDE.U32 R12, R7, 0xc, R12 ;  /* 0x0000000c070c7825 */ /* 0x010fc800078e000c */
[----:B-----5:R-:W-:Y:S01]  /*0120*/  IMAD.WIDE.U32 R2, R5, 0x4, R2 ;  /* 0x0000000405027825 */ /* 0x020fe200078e0002 */
[----:B------:R-:W0:Y:S01]  /*0130*/  LDC.64 R14, c[0x0][0x380] ;  /* 0x0000e000ff0e7b82 */ /* 0x000e220000000a00 */
[----:B--2---:R-:W2:Y:S04]  /*0140*/  LDG.E R5, desc[UR8][R12.64] ;  /* 0x000000080c057981 */ /* 0x004ea8000c1e1900 */
[----:B------:R-:W2:Y:S01]  /*0150*/  LDG.E R0, desc[UR8][R2.64] ;  /* 0x0000000802007981 */ /* 0x000ea2000c1e1900 */
[----:B-1----:R-:W-:-:S03]  /*0160*/  IMAD.WIDE.U32 R16, R7, 0xc, R16 ;  /* 0x0000000c07107825 */ /* 0x002fc600078e0010 */
[----:B------:R-:W4:Y:S04]  /*0170*/  LDG.E R10, desc[UR8][R12.64+0x4] ;  /* 0x000004080c0a7981 */ /* 0x000f28000c1e1900 */
[----:B------:R-:W5:Y:S04]  /*0180*/  LDG.E R4, desc[UR8][R16.64+0x4] ;  /* 0x0000040810047981 */ /* 0x000f68000c1e1900 */
[----:B------:R-:W5:Y:S04]  /*0190*/  LDG.E R6, desc[UR8][R16.64] ;  /* 0x0000000810067981 */ /* 0x000f68000c1e1900 */
[----:B------:R-:W5:Y:S01]  /*01a0*/  LDG.E R7, desc[UR8][R12.64+0x8] ;  /* 0x000008080c077981 */ /* 0x000f62000c1e1900 */
[----:B--2---:R-:W-:-:S03]  /*01b0*/  FMUL R18, R5, R0 ;  /* 0x0000000005127220 */ /* 0x004fc60000400000 */
[----:B------:R1:W2:Y:S03]  /*01c0*/  LDG.E R0, desc[UR8][R16.64+0x8] ;  /* 0x0000080810007981 */ /* 0x0002a6000c1e1900 */
[----:B------:R-:W0:Y:S02]  /*01d0*/  F2F.F64.F32 R18, R18 ;  /* 0x0000001200127310 */ /* 0x000e240000201800 */
[----:B0-----:R0:W-:Y:S04]  /*01e0*/  REDG.E.ADD.F64.RN.STRONG.GPU desc[UR8][R14.64], R18 ;  /* 0x000000120e0079a6 */ /* 0x0011e8000c12ff08 */
[----:B------:R-:W4:Y:S01]  /*01f0*/  LDG.E R9, desc[UR8][R2.64] ;  /* 0x0000000802097981 */ /* 0x000f22000c1e1900 */
[----:B---3--:R-:W-:-:S04]  /*0200*/  UIADD3 UR4, UP0, UPT, UR4, 0x8, URZ ;  /* 0x0000000804047890 */ /* 0x008fc8000ff1e0ff */
[----:B------:R-:W-:Y:S02]  /*0210*/  UIADD3.X UR5, UPT, UPT, URZ, UR5, URZ, UP0, !UPT ;  /* 0x00000005ff057290 */ /* 0x000fe400087fe4ff */
[----:B------:R-:W-:Y:S01]  /*0220*/  MOV R8, UR4 ;  /* 0x0000000400087c02 */ /* 0x000fe20008000f00 */
[----:B----4-:R-:W-:-:S06]  /*0230*/  FMUL R20, R10, R9 ;  /* 0x000000090a147220 */ /* 0x010fcc0000400000 */
[----:B------:R-:W3:Y:S01]  /*0240*/  F2F.F64.F32 R20, R20 ;  /* 0x0000001400147310 */ /* 0x000ee20000201800 */
[----:B------:R-:W-:-:S05]  /*0250*/  MOV R9, UR5 ;  /* 0x0000000500097c02 */ /* 0x000fca0008000f00 */
[----:B---3--:R-:W-:Y:S04]  /*0260*/  REDG.E.ADD.F64.RN.STRONG.GPU desc[UR8][R8.64], R20 ;  /* 0x00000014080079a6 */ /* 0x008fe8000c12ff08 */
[----:B------:R-:W5:Y:S02]  /*0270*/  LDG.E R12, desc[UR8][R2.64] ;  /* 0x00000008020c7981 */ /* 0x000f64000c1e1900 */
[----:B-----5:R-:W-:-:S06]  /*0280*/  FMUL R12, R7, R12 ;  /* 0x0000000c070c7220 */ /* 0x020fcc0000400000 */
[----:B------:R-:W3:Y:S02]  /*0290*/  F2F.F64.F32 R12, R12 ;  /* 0x0000000c000c7310 */ /* 0x000ee40000201800 */
[----:B---3--:R3:W-:Y:S04]  /*02a0*/  REDG.E.ADD.F64.RN.STRONG.GPU desc[UR8][R8.64+0x8], R12 ;  /* 0x0000080c080079a6 */ /* 0x0087e8000c12ff08 */
[----:B------:R-:W4:Y:S01]  /*02b0*/  LDG.E R11, desc[UR8][R2.64] ;  /* 0x00000008020b7981 */ /* 0x000f22000c1e1900 */
[----:B-1----:R-:W1:Y:S01]  /*02c0*/  LDC.64 R16, c[0x0][0x388] ;  /* 0x0000e200ff107b82 */ /* 0x002e620000000a00 */
[----:B----4-:R-:W-:-:S04]  /*02d0*/  FMUL R11, R6, R11 ;  /* 0x0000000b060b7220 */ /* 0x010fc80000400000 */
[----:B0-----:R-:W1:Y:S02]  /*02e0*/  F2F.F64.F32 R14, R11 ;  /* 0x0000000b000e7310 */ /* 0x001e640000201800 */
[----:B-1----:R0:W-:Y:S04]  /*02f0*/  REDG.E.ADD.F64.RN.STRONG.GPU desc[UR8][R16.64], R14 ;  /* 0x0000000e100079a6 */ /* 0x0021e8000c12ff08 */
[----:B------:R-:W4:Y:S01]  /*0300*/  LDG.E R19, desc[UR8][R2.64] ;  /* 0x0000000802137981 */ /* 0x000f22000c1e1900 */
[----:B------:R-:W-:-:S04]  /*0310*/  UIADD3 UR4, UP0, UPT, UR6, 0x8, URZ ;  /* 0x0000000806047890 */ /* 0x000fc8000ff1e0ff */
[----:B------:R-:W-:Y:S02]  /*0320*/  UIADD3.X UR5, UPT, UPT, URZ, UR7, URZ, UP0, !UPT ;  /* 0x00000007ff057290 */ /* 0x000fe400087fe4ff */
[----:B---3--:R-:W-:-:S04]  /*0330*/  MOV R12, UR4 ;  /* 0x00000004000c7c02 */ /* 0x008fc80008000f00 */
[----:B------:R-:W-:Y:S01]  /*0340*/  MOV R13, UR5 ;  /* 0x00000005000d7c02 */ /* 0x000fe20008000f00 */
[----:B----4-:R-:W-:-:S06]  /*0350*/  FMUL R19, R4, R19 ;  /* 0x0000001304137220 */ /* 0x010fcc0000400000 */
[----:B------:R-:W1:Y:S02]  /*0360*/  F2F.F64.F32 R18, R19 ;  /* 0x0000001300127310 */ /* 0x000e640000201800 */
[----:B-1----:R1:W-:Y:S04]  /*0370*/  REDG.E.ADD.F64.RN.STRONG.GPU desc[UR8][R12.64], R18 ;  /* 0x000000120c0079a6 */ /* 0x0023e8000c12ff08 */
[----:B------:R-:W2:Y:S02]  /*0380*/  LDG.E R21, desc[UR8][R2.64] ;  /* 0x0000000802157981 */ /* 0x000ea4000c1e1900 */
[----:B--2---:R-:W-:-:S04]  /*0390*/  FMUL R21, R0, R21 ;  /* 0x0000001500157220 */ /* 0x004fc80000400000 */
[----:B0-----:R-:W0:Y:S02]  /*03a0*/  F2F.F64.F32 R14, R21 ;  /* 0x00000015000e7310 */ /* 0x001e240000201800 */
[----:B0-----:R0:W-:Y:S04]  /*03b0*/  REDG.E.ADD.F64.RN.STRONG.GPU desc[UR8][R12.64+0x8], R14 ;  /* 0x0000080e0c0079a6 */ /* 0x0011e8000c12ff08 */
[----:B------:R-:W2:Y:S02]  /*03c0*/  LDG.E R16, desc[UR8][R2.64+0x4] ;  /* 0x0000040802107981 */ /* 0x000ea4000c1e1900 */
[----:B--2---:R-:W-:-:S06]  /*03d0*/  FMUL R16, R5, R16 ;  /* 0x0000001005107220 */ /* 0x004fcc0000400000 */
[----:B------:R-:W2:Y:S02]  /*03e0*/  F2F.F64.F32 R16, R16 ;  /* 0x0000001000107310 */ /* 0x000ea40000201800 */
[----:B--2---:R2:W-:Y:S04]  /*03f0*/  REDG.E.ADD.F64.RN.STRONG.GPU desc[UR8][R8.64+0x10], R16 ;  /* 0x00001010080079a6 */ /* 0x0045e8000c12ff08 */
[----:B------:R-:W3:Y:S02]  /*0400*/  LDG.E R11, desc[UR8][R2.64+0x4] ;  /* 0x00000408020b7981 */ /* 0x000ee4000c1e1900 */
[----:B---3--:R-:W-:-:S04]  /*0410*/  FMUL R11, R10, R11 ;  /* 0x0000000b0a0b7220 */ /* 0x008fc80000400000 */
[----:B-1----:R-:W1:Y:S02]  /*0420*/  F2F.F64.F32 R18, R11 ;  /* 0x0000000b00127310 */ /* 0x002e640000201800 */
[----:B-1----:R1:W-:Y:S04]  /*0430*/  REDG.E.ADD.F64.RN.STRONG.GPU desc[UR8][R8.64+0x18], R18 ;  /* 0x00001812080079a6 */ /* 0x0023e8000c12ff08 */
[----:B------:R-:W3:Y:S02]  /*0440*/  LDG.E R20, desc[UR8][R2.64+0x4] ;  /* 0x0000040802147981 */ /* 0x000ee4000c1e1900 */
[----:B---3--:R-:W-:-:S04]  /*0450*/  FMUL R20, R7, R20 ;  /* 0x0000001407147220 */ /* 0x008fc80000400000 */
[----:B0-----:R-:W0:Y:S02]  /*0460*/  F2F.F64.F32 R14, R20 ;  /* 0x00000014000e7310 */ /* 0x001e240000201800 */
[----:B0-----:R0:W-:Y:S04]  /*0470*/  REDG.E.ADD.F64.RN.STRONG.GPU desc[UR8][R8.64+0x20], R14 ;  /* 0x0000200e080079a6 */ /* 0x0011e8000c12ff08 */
[----:B------:R-:W3:Y:S02]  /*0480*/  LDG.E R21, desc[UR8][R2.64+0x4] ;  /* 0x0000040802157981 */ /* 0x000ee4000c1e1900 */
[----:B---3--:R-:W-:-:S04]  /*0490*/  FMUL R21, R6, R21 ;  /* 0x0000001506157220 */ /* 0x008fc80000400000 */
[----:B--2---:R-:W2:Y:S02]  /*04a0*/  F2F.F64.F32 R16, R21 ;  /* 0x0000001500107310 */ /* 0x004ea40000201800 */
        /* <DEDUP_REMOVED lines=156> */
[----:B--2---:R-:W-:Y:S04]  /*0e70*/  REDG.E.ADD.F64.RN.STRONG.GPU desc[UR8][R8.64+0xb8], R16 ;  /* 0x0000b810080079a6 */ /* 0x004fe8000c12ff08 */
[----:B------:R-:W2:Y:S02]  /*0e80*/  LDG.E R5, desc[UR8][R2.64+0x20] ;  /* 0x0000200802057981 */ /* 0x000ea4000c1e1900 */
[----:B--2---:R-:W-:-:S06]  /*0e90*/  FMUL R10, R10, R5 ;  /* 0x000000050a0a7220 */ /* 0x004fcc0000400000 */
[----:B------:R-:W2:Y:S02]  /*0ea0*/  F2F.F64.F32 R10, R10 ;  /* 0x0000000a000a7310 */ /* 0x000ea40000201800 */
[----:B--2---:R2:W-:Y:S04]  /*0eb0*/  REDG.E.ADD.F64.RN.STRONG.GPU desc[UR8][R8.64+0xc0], R10 ;  /* 0x0000c00a080079a6 */ /* 0x0045e8000c12ff08 */
[----:B-1----:R-:W3:Y:S02]  /*0ec0*/  LDG.E R18, desc[UR8][R2.64+0x20] ;  /* 0x0000200802127981 */ /* 0x002ee4000c1e1900 */
[----:B---3--:R-:W-:-:S04]  /*0ed0*/  FMUL R18, R7, R18 ;  /* 0x0000001207127220 */ /* 0x008fc80000400000 */
[----:B0-----:R-:W0:Y:S02]  /*0ee0*/  F2F.F64.F32 R14, R18 ;  /* 0x00000012000e7310 */ /* 0x001e240000201800 */
[----:B0-----:R0:W-:Y:S04]  /*0ef0*/  REDG.E.ADD.F64.RN.STRONG.GPU desc[UR8][R8.64+0xc8], R14 ;  /* 0x0000c80e080079a6 */ /* 0x0011e8000c12ff08 */
[----:B------:R-:W3:Y:S02]  /*0f00*/  LDG.E R5, desc[UR8][R2.64+0x20] ;  /* 0x0000200802057981 */ /* 0x000ee4000c1e1900 */
[----:B---3--:R-:W-:-:S06]  /*0f10*/  FMUL R6, R6, R5 ;  /* 0x0000000506067220 */ /* 0x008fcc0000400000 */
[----:B------:R-:W1:Y:S02]  /*0f20*/  F2F.F64.F32 R6, R6 ;  /* 0x0000000600067310 */ /* 0x000e640000201800 */
[----:B-1----:R-:W-:Y:S04]  /*0f30*/  REDG.E.ADD.F64.RN.STRONG.GPU desc[UR8][R12.64+0xb8], R6 ;  /* 0x0000b8060c0079a6 */ /* 0x002fe8000c12ff08 */
[----:B------:R-:W3:Y:S02]  /*0f40*/  LDG.E R5, desc[UR8][R2.64+0x20] ;  /* 0x0000200802057981 */ /* 0x000ee4000c1e1900 */
[----:B---3--:R-:W-:-:S06]  /*0f50*/  FMUL R5, R4, R5 ;  /* 0x0000000504057220 */ /* 0x008fcc0000400000 */
[----:B------:R-:W1:Y:S02]  /*0f60*/  F2F.F64.F32 R4, R5 ;  /* 0x0000000500047310 */ /* 0x000e640000201800 */
[----:B-1----:R-:W-:Y:S04]  /*0f70*/  REDG.E.ADD.F64.RN.STRONG.GPU desc[UR8][R12.64+0xc0], R4 ;  /* 0x0000c0040c0079a6 */ /* 0x002fe8000c12ff08 */
[----:B--2---:R-:W2:Y:S02]  /*0f80*/  LDG.E R11, desc[UR8][R2.64+0x20] ;  /* 0x00002008020b7981 */ /* 0x004ea4000c1e1900 */
[----:B--2---:R-:W-:-:S04]  /*0f90*/  FMUL R11, R0, R11 ;  /* 0x0000000b000b7220 */ /* 0x004fc80000400000 */
[----:B0-----:R-:W0:Y:S02]  /*0fa0*/  F2F.F64.F32 R8, R11 ;  /* 0x0000000b00087310 */ /* 0x001e240000201800 */
[----:B0-----:R-:W-:Y:S01]  /*0fb0*/  REDG.E.ADD.F64.RN.STRONG.GPU desc[UR8][R12.64+0xc8], R8 ;  /* 0x0000c8080c0079a6 */ /* 0x001fe2000c12ff08 */
[----:B------:R-:W-:Y:S05]  /*0fc0*/  EXIT ;  /* 0x000000000000794d */ /* 0x000fea0003800000 */
.L_x_0:
[----:B------:R-:W-:-:S00]  /*0fd0*/  BRA `(.L_x_0) ;  /* 0xfffffffc00fc7947 */ /* 0x000fc0000383ffff */
[----:B------:R-:W-:-:S00]  /*0fe0*/  NOP ;  /* 0x0000000000007918 */ /* 0x000fc00000000000 */
        /* <DEDUP_REMOVED lines=9> */
.L_x_19:


//--------------------- .text._Z16cameraAdjustmentP6float3PfS1_P6float2 --------------------------
	.section	.text._Z16cameraAdjustmentP6float3PfS1_P6float2,"ax",@progbits
	.align	128
        .global         _Z16cameraAdjustmentP6float3PfS1_P6float2
        .type           _Z16cameraAdjustmentP6float3PfS1_P6float2,@function
        .size           _Z16cameraAdjustmentP6float3PfS1_P6float2,(.L_x_20 - _Z16cameraAdjustmentP6float3PfS1_P6float2)
        .other          _Z16cameraAdjustmentP6float3PfS1_P6float2,@"STO_CUDA_ENTRY STV_DEFAULT"
_Z16cameraAdjustmentP6float3PfS1_P6float2:
.text._Z16cameraAdjustmentP6float3PfS1_P6float2:
[----:B------:R-:W-:Y:S08]  /*0000*/  LDC R1, c[0x0][0x37c] ;  /* 0x0000df00ff017b82 */ /* 0x000ff00000000800 */
[----:B------:R-:W0:Y:S01]  /*0010*/  LDC.64 R2, c[0x0][0x398] ;  /* 0x0000e600ff027b82 */ /* 0x000e220000000a00 */
[----:B------:R-:W0:Y:S02]  /*0020*/  LDCU.64 UR4, c[0x0][0x358] ;  /* 0x00006b00ff0477ac */ /* 0x000e240008000a00 */
[----:B0-----:R-:W2:Y:S05]  /*0030*/  LDG.E.64 R4, desc[UR4][R2.64+0x10] ;  /* 0x0000100402047981 */ /* 0x001eaa000c1e1b00 */
[----:B------:R-:W0:Y:S01]  /*0040*/  LDC R0, c[0x0][0x360] ;  /* 0x0000d800ff007b82 */ /* 0x000e220000000800 */
[----:B------:R-:W1:Y:S01]  /*0050*/  S2R R9, SR_TID.Y ;  /* 0x0000000000097919 */ /* 0x000e620000002200 */
[----:B------:R-:W0:Y:S06]  /*0060*/  S2R R7, SR_TID.X ;  /* 0x0000000000077919 */ /* 0x000e2c0000002100 */
[----:B------:R-:W1:Y:S08]  /*0070*/  S2UR UR7, SR_CTAID.Y ;  /* 0x00000000000779c3 */ /* 0x000e700000002600 */
[----:B------:R-:W1:Y:S08]  /*0080*/  LDC R6, c[0x0][0x364] ;  /* 0x0000d900ff067b82 */ /* 0x000e700000000800 */
[----:B------:R-:W0:Y:S01]  /*0090*/  S2UR UR6, SR_CTAID.X ;  /* 0x00000000000679c3 */ /* 0x000e220000002500 */
[----:B-1----:R-:W-:-:S05]  /*00a0*/  IMAD R6, R6, UR7, R9 ;  /* 0x0000000706067c24 */ /* 0x002fca000f8e0209 */
[----:B------:R-:W-:Y:S01]  /*00b0*/  I2FP.F32.U32 R8, R6 ;  /* 0x0000000600087245 */ /* 0x000fe20000201000 */
[----:B0-----:R-:W-:Y:S02]  /*00c0*/  IMAD R0, R0, UR6, R7 ;  /* 0x0000000600007c24 */ /* 0x001fe4000f8e0207 */
[----:B--2---:R-:W-:-:S03]  /*00d0*/  FADD R7, R5, -1 ;  /* 0xbf80000005077421 */ /* 0x004fc60000000000 */
[----:B------:R-:W-:Y:S01]  /*00e0*/  I2FP.F32.S32 R5, R0 ;  /* 0x0000000000057245 */ /* 0x000fe20000201400 */
[----:B------:R-:W-:Y:S01]  /*00f0*/  FADD R0, R4, -1 ;  /* 0xbf80000004007421 */ /* 0x000fe20000000000 */
[----:B------:R-:W-:-:S04]  /*0100*/  FSETP.GEU.AND P0, PT, R7, R8, PT ;  /* 0x000000080700720b */ /* 0x000fc80003f0e000 */
[----:B------:R-:W-:-:S13]  /*0110*/  FSETP.LT.OR P0, PT, R0, R5, !P0 ;  /* 0x000000050000720b */ /* 0x000fda0004701400 */
[----:B------:R-:W-:Y:S05]  /*0120*/  @P0 EXIT ;  /* 0x000000000000094d */ /* 0x000fea0003800000 */
[----:B------:R-:W0:Y:S01]  /*0130*/  LDC.64 R2, c[0x0][0x380] ;  /* 0x0000e000ff027b82 */ /* 0x000e220000000a00 */
[----:B------:R-:W-:-:S04]  /*0140*/  FFMA R8, R4, R8, R5 ;  /* 0x0000000804087223 */ /* 0x000fc80000000005 */
[----:B------:R-:W0:Y:S03]  /*0150*/  F2I.TRUNC.NTZ R9, R8 ;  /* 0x0000000800097305 */ /* 0x000e26000020f100 */
[----:B------:R-:W1:Y:S08]  /*0160*/  LDC.64 R6, c[0x0][0x388] ;  /* 0x0000e200ff067b82 */ /* 0x000e700000000a00 */
[----:B------:R-:W2:Y:S01]  /*0170*/  LDC.64 R4, c[0x0][0x390] ;  /* 0x0000e400ff047b82 */ /* 0x000ea20000000a00 */
[----:B0-----:R-:W-:-:S05]  /*0180*/  IMAD.WIDE R2, R9, 0xc, R2 ;  /* 0x0000000c09027825 */ /* 0x001fca00078e0202 */
[----:B------:R-:W3:Y:S04]  /*0190*/  LDG.E R20, desc[UR4][R2.64+0x4] ;  /* 0x0000040402147981 */ /* 0x000ee8000c1e1900 */
[----:B-1----:R-:W3:Y:S04]  /*01a0*/  LDG.E R24, desc[UR4][R6.64+0x14] ;  /* 0x0000140406187981 */ /* 0x002ee8000c1e1900 */
[----:B------:R-:W4:Y:S04]  /*01b0*/  LDG.E R27, desc[UR4][R6.64+0x4] ;  /* 0x00000404061b7981 */ /* 0x000f28000c1e1900 */
[----:B------:R-:W5:Y:S04]  /*01c0*/  LDG.E R29, desc[UR4][R6.64+0x10] ;  /* 0x00001004061d7981 */ /* 0x000f68000c1e1900 */
[----:B------:R-:W5:Y:S04]  /*01d0*/  LDG.E R12, desc[UR4][R2.64] ;  /* 0x00000004020c7981 */ /* 0x000f68000c1e1900 */
[----:B------:R-:W5:Y:S04]  /*01e0*/  LDG.E R25, desc[UR4][R6.64+0x24] ;  /* 0x0000240406197981 */ /* 0x000f68000c1e1900 */
[----:B------:R-:W5:Y:S04]  /*01f0*/  LDG.E R23, desc[UR4][R6.64] ;  /* 0x0000000406177981 */ /* 0x000f68000c1e1900 */
[----:B------:R-:W5:Y:S04]  /*0200*/  LDG.E R15, desc[UR4][R6.64+0x18] ;  /* 0x00001804060f7981 */ /* 0x000f68000c1e1900 */
[----:B------:R-:W5:Y:S04]  /*0210*/  LDG.E R0, desc[UR4][R2.64+0x8] ;  /* 0x0000080402007981 */ /* 0x000f68000c1e1900 */
[----:B------:R-:W5:Y:S04]  /*0220*/  LDG.E R13, desc[UR4][R6.64+0x20] ;  /* 0x00002004060d7981 */ /* 0x000f68000c1e1900 */
[----:B------:R-:W5:Y:S04]  /*0230*/  LDG.E R11, desc[UR4][R6.64+0x8] ;  /* 0x00000804060b7981 */ /* 0x000f68000c1e1900 */
[----:B--2---:R-:W2:Y:S04]  /*0240*/  LDG.E R8, desc[UR4][R4.64+0x4] ;  /* 0x0000040404087981 */ /* 0x004ea8000c1e1900 */
[----:B------:R-:W2:Y:S04]  /*0250*/  LDG.E R9, desc[UR4][R4.64+0x10] ;  /* 0x0000100404097981 */ /* 0x000ea8000c1e1900 */
[----:B------:R-:W2:Y:S04]  /*0260*/  LDG.E R10, desc[UR4][R4.64+0x1c] ;  /* 0x00001c04040a7981 */ /* 0x000ea8000c1e1900 */
[----:B------:R2:W2:Y:S04]  /*0270*/  LDG.E R21, desc[UR4][R6.64+0x28] ;  /* 0x0000280406157981 */ /* 0x0004a8000c1e1900 */
[----:B------:R-:W2:Y:S04]  /*0280*/  LDG.E R19, desc[UR4][R4.64] ;  /* 0x0000000404137981 */ /* 0x000ea8000c1e1900 */
[----:B------:R-:W2:Y:S04]  /*0290*/  LDG.E R18, desc[UR4][R4.64+0xc] ;  /* 0x00000c0404127981 */ /* 0x000ea8000c1e1900 */
[----:B------:R-:W2:Y:S04]  /*02a0*/  LDG.E R17, desc[UR4][R4.64+0x18] ;  /* 0x0000180404117981 */ /* 0x000ea8000c1e1900 */
[----:B------:R-:W2:Y:S04]  /*02b0*/  LDG.E R16, desc[UR4][R4.64+0x8] ;  /* 0x0000080404107981 */ /* 0x000ea8000c1e1900 */
[----:B------:R-:W2:Y:S04]  /*02c0*/  LDG.E R14, desc[UR4][R4.64+0x14] ;  /* 0x00001404040e7981 */ /* 0x000ea8000c1e1900 */
[----:B------:R0:W2:Y:S01]  /*02d0*/  LDG.E R22, desc[UR4][R4.64+0x20] ;  /* 0x0000200404167981 */ /* 0x0000a2000c1e1900 */
[C---:B---3--:R-:W-:Y:S01]  /*02e0*/  FMUL R26, R20.reuse, R24 ;  /* 0x00000018141a7220 */ /* 0x048fe20000400000 */
[----:B----4-:R-:W-:-:S03]  /*02f0*/  FMUL R24, R20, R27 ;  /* 0x0000001b14187220 */ /* 0x010fc60000400000 */
[----:B-----5:R-:W-:Y:S01]  /*0300*/  FFMA R29, R12, R29, R26 ;  /* 0x0000001d0c1d7223 */ /* 0x020fe2000000001a */
[----:B------:R-:W-:Y:S01]  /*0310*/  FMUL R20, R20, R25 ;  /* 0x0000001914147220 */ /* 0x000fe20000400000 */
[----:B------:R-:W-:Y:S02]  /*0320*/  FFMA R24, R12, R23, R24 ;  /* 0x000000170c187223 */ /* 0x000fe40000000018 */
[----:B------:R-:W-:Y:S01]  /*0330*/  FFMA R15, R0, R15, R29 ;  /* 0x0000000f000f7223 */ /* 0x000fe2000000001d */
[----:B------:R-:W-:Y:S01]  /*0340*/  FFMA R13, R12, R13, R20 ;  /* 0x0000000d0c0d7223 */ /* 0x000fe20000000014 */
[C---:B------:R-:W-:Y:S02]  /*0350*/  FFMA R24, R0.reuse, R11, R24 ;  /* 0x0000000b00187223 */ /* 0x040fe40000000018 */
[C---:B--2---:R-:W-:Y:S01]  /*0360*/  FMUL R7, R15.reuse, R8 ;  /* 0x000000080f077220 */ /* 0x044fe20000400000 */
[C---:B------:R-:W-:Y:S01]  /*0370*/  FMUL R9, R15.reuse, R9 ;  /* 0x000000090f097220 */ /* 0x040fe20000400000 */
[----:B------:R-:W-:Y:S01]  /*0380*/  FMUL R10, R15, R10 ;  /* 0x0000000a0f0a7220 */ /* 0x000fe20000400000 */
[----:B------:R-:W-:Y:S01]  /*0390*/  FFMA R13, R0, R21, R13 ;  /* 0x00000015000d7223 */ /* 0x000fe2000000000d */
[C---:B------:R-:W-:Y:S01]  /*03a0*/  FFMA R0, R24.reuse, R19, R7 ;  /* 0x0000001318007223 */ /* 0x040fe20000000007 */
[C---:B------:R-:W-:Y:S01]  /*03b0*/  FFMA R9, R24.reuse, R18, R9 ;  /* 0x0000001218097223 */ /* 0x040fe20000000009 */
[----:B------:R-:W-:-:S02]  /*03c0*/  FFMA R17, R24, R17, R10 ;  /* 0x0000001118117223 */ /* 0x000fc4000000000a */
[C---:B0-----:R-:W-:Y:S01]  /*03d0*/  FFMA R5, R13.reuse, R16, R0 ;  /* 0x000000100d057223 */ /* 0x041fe20000000000 */
[C---:B------:R-:W-:Y:S01]  /*03e0*/  FFMA R9, R13.reuse, R14, R9 ;  /* 0x0000000e0d097223 */ /* 0x040fe20000000009 */
[----:B------:R-:W-:-:S03]  /*03f0*/  FFMA R17, R13, R22, R17 ;  /* 0x000000160d117223 */ /* 0x000fc60000000011 */
[----:B------:R-:W-:Y:S04]  /*0400*/  STG.E desc[UR4][R2.64], R5 ;  /* 0x0000000502007986 */ /* 0x000fe8000c101904 */
[----:B------:R-:W-:Y:S04]  /*0410*/  STG.E desc[UR4][R2.64+0x4], R9 ;  /* 0x0000040902007986 */ /* 0x000fe8000c101904 */
[----:B------:R-:W-:Y:S01]  /*0420*/  STG.E desc[UR4][R2.64+0x8], R17 ;  /* 0x0000081102007986 */ /* 0x000fe2000c101904 */
[----:B------:R-:W-:Y:S05]  /*0430*/  EXIT ;  /* 0x000000000000794d */ /* 0x000fea0003800000 */
.L_x_1:
        /* <DEDUP_REMOVED lines=12> */
.L_x_20:


//--------------------- .text._Z14makePointCloudP6float3PfP6float2 --------------------------
	.section	.text._Z14makePointCloudP6float3PfP6float2,"ax",@progbits
	.align	128
        .global         _Z14makePointCloudP6float3PfP6float2
        .type           _Z14makePointCloudP6float3PfP6float2,@function
        .size           _Z14makePointCloudP6float3PfP6float2,(.L_x_18 - _Z14makePointCloudP6float3PfP6float2)
        .other          _Z14makePointCloudP6float3PfP6float2,@"STO_CUDA_ENTRY STV_DEFAULT"
_Z14makePointCloudP6float3PfP6float2:
.text._Z14makePointCloudP6float3PfP6float2:
        /* <DEDUP_REMOVED lines=12> */
[----:B0-----:R-:W-:-:S05]  /*00c0*/  IMAD R0, R0, UR6, R3 ;  /* 0x0000000600007c24 */ /* 0x001fca000f8e0203 */
[----:B------:R-:W-:Y:S01]  /*00d0*/  I2FP.F32.S32 R3, R0 ;  /* 0x0000000000037245 */ /* 0x000fe20000201400 */
[----:B--2---:R-:W-:Y:S01]  /*00e0*/  FADD R5, R5, -1 ;  /* 0xbf80000005057421 */ /* 0x004fe20000000000 */
[----:B------:R-:W-:-:S04]  /*00f0*/  FADD R0, R4, -1 ;  /* 0xbf80000004007421 */ /* 0x000fc80000000000 */
[----:B------:R-:W-:-:S04]  /*0100*/  FSETP.GEU.AND P0, PT, R5, R2, PT ;  /* 0x000000020500720b */ /* 0x000fc80003f0e000 */
[----:B------:R-:W-:-:S13]  /*0110*/  FSETP.LT.OR P0, PT, R0, R3, !P0 ;  /* 0x000000030000720b */ /* 0x000fda0004701400 */
[----:B------:R-:W-:Y:S05]  /*0120*/  @P0 EXIT ;  /* 0x000000000000094d */ /* 0x000fea0003800000 */
[----:B------:R-:W0:Y:S01]  /*0130*/  LDC.64 R12, c[0x0][0x388] ;  /* 0x0000e200ff0c7b82 */ /* 0x000e220000000a00 */
[----:B------:R-:W-:Y:S01]  /*0140*/  FFMA R8, R4, R2, R3 ;  /* 0x0000000204087223 */ /* 0x000fe20000000003 */
[----:B------:R-:W2:Y:S04]  /*0150*/  LDG.E.64 R6, desc[UR4][R10.64+0x8] ;  /* 0x000008040a067981 */ /* 0x000ea8000c1e1b00 */
[----:B------:R-:W3:Y:S01]  /*0160*/  LDG.E.64 R4, desc[UR4][R10.64] ;  /* 0x000000040a047981 */ /* 0x000ee2000c1e1b00 */
[----:B------:R-:W0:Y:S02]  /*0170*/  F2I.TRUNC.NTZ R8, R8 ;  /* 0x0000000800087305 */ /* 0x000e24000020f100 */
[----:B0-----:R-:W-:-:S05]  /*0180*/  IMAD.WIDE R12, R8, 0x4, R12 ;  /* 0x00000004080c7825 */ /* 0x001fca00078e020c */
[----:B------:R-:W4:Y:S01]  /*0190*/  LDG.E R9, desc[UR4][R12.64] ;  /* 0x000000040c097981 */ /* 0x000f22000c1e1900 */
[----:B------:R-:W-:Y:S01]  /*01a0*/  BSSY.RECONVERGENT B0, `(.L_x_2) ;  /* 0x0000010000007945 */ /* 0x000fe20003800200 */
[----:B---3--:R-:W0:Y:S01]  /*01b0*/  MUFU.RCP R15, R4 ;  /* 0x00000004000f7308 */ /* 0x008e220000001000 */
[----:B--2---:R-:W-:Y:S01]  /*01c0*/  FADD R6, R3, -R6 ;  /* 0x8000000603067221 */ /* 0x004fe20000000000 */
[----:B0-----:R-:W-:-:S03]  /*01d0*/  FFMA R0, -R4, R15, 1 ;  /* 0x3f80000004007423 */ /* 0x001fc6000000010f */
[----:B----4-:R-:W-:-:S04]  /*01e0*/  FMUL R3, R9, R6 ;  /* 0x0000000609037220 */ /* 0x010fc80000400000 */
[----:B------:R-:W0:Y:S01]  /*01f0*/  FCHK P0, R3, R4 ;  /* 0x0000000403007302 */ /* 0x000e220000000000 */
[----:B------:R-:W-:-:S04]  /*0200*/  FFMA R0, R15, R0, R15 ;  /* 0x000000000f007223 */ /* 0x000fc8000000000f */
[----:B------:R-:W-:-:S04]  /*0210*/  FFMA R15, R3, R0, RZ ;  /* 0x00000000030f7223 */ /* 0x000fc800000000ff */
[----:B------:R-:W-:-:S04]  /*0220*/  FFMA R6, -R4, R15, R3 ;  /* 0x0000000f04067223 */ /* 0x000fc80000000103 */
[----:B------:R-:W-:Y:S01]  /*0230*/  FFMA R6, R0, R6, R15 ;  /* 0x0000000600067223 */ /* 0x000fe2000000000f */
[----:B0-----:R-:W-:Y:S06]  /*0240*/  @!P0 BRA `(.L_x_3) ;  /* 0x0000000000148947 */ /* 0x001fec0003800000 */
[----:B------:R-:W-:Y:S02]  /*0250*/  IMAD.MOV.U32 R0, RZ, RZ, R3 ;  /* 0x000000ffff007224 */ /* 0x000fe400078e0003 */
[----:B------:R-:W-:Y:S01]  /*0260*/  IMAD.MOV.U32 R3, RZ, RZ, R4 ;  /* 0x000000ffff037224 */ /* 0x000fe200078e0004 */
[----:B------:R-:W-:-:S07]  /*0270*/  MOV R4, 0x290 ;  /* 0x0000029000047802 */ /* 0x000fce0000000f00 */
[----:B------:R-:W-:Y:S05]  /*0280*/  CALL.REL.NOINC `($__internal_0_$__cuda_sm3x_div_rn_noftz_f32_slowpath) ;  /* 0x0000000000647944 */ /* 0x000fea0003c00000 */
[----:B------:R-:W-:-:S07]  /*0290*/  IMAD.MOV.U32 R6, RZ, RZ, R0 ;  /* 0x000000ffff067224 */ /* 0x000fce00078e0000 */
.L_x_3:
[----:B------:R-:W-:Y:S05]  /*02a0*/  BSYNC.RECONVERGENT B0 ;  /* 0x0000000000007941 */ /* 0x000fea0003800200 */
.L_x_2:
[----:B------:R-:W0:Y:S01]  /*02b0*/  MUFU.RCP R4, R5 ;  /* 0x0000000500047308 */ /* 0x000e220000001000 */
[----:B------:R-:W-:Y:S01]  /*02c0*/  FADD R0, R2, -R7 ;  /* 0x8000000702007221 */ /* 0x000fe20000000000 */
[----:B------:R-:W-:Y:S03]  /*02d0*/  BSSY.RECONVERGENT B0, `(.L_x_4) ;  /* 0x000000d000007945 */ /* 0x000fe60003800200 */
[----:B------:R-:W-:-:S04]  /*02e0*/  FMUL R0, R9, R0 ;  /* 0x0000000009007220 */ /* 0x000fc80000400000 */
[----:B------:R-:W1:Y:S01]  /*02f0*/  FCHK P0, R0, R5 ;  /* 0x0000000500007302 */ /* 0x000e620000000000 */
[----:B0-----:R-:W-:-:S04]  /*0300*/  FFMA R3, -R5, R4, 1 ;  /* 0x3f80000005037423 */ /* 0x001fc80000000104 */
[----:B------:R-:W-:-:S04]  /*0310*/  FFMA R3, R4, R3, R4 ;  /* 0x0000000304037223 */ /* 0x000fc80000000004 */
[----:B------:R-:W-:-:S04]  /*0320*/  FFMA R2, R0, R3, RZ ;  /* 0x0000000300027223 */ /* 0x000fc800000000ff */
[----:B------:R-:W-:-:S04]  /*0330*/  FFMA R4, -R5, R2, R0 ;  /* 0x0000000205047223 */ /* 0x000fc80000000100 */
[----:B------:R-:W-:Y:S01]  /*0340*/  FFMA R7, R3, R4, R2 ;  /* 0x0000000403077223 */ /* 0x000fe20000000002 */
[----:B-1----:R-:W-:Y:S06]  /*0350*/  @!P0 BRA `(.L_x_5) ;  /* 0x0000000000108947 */ /* 0x002fec0003800000 */
[----:B------:R-:W-:Y:S01]  /*0360*/  IMAD.MOV.U32 R3, RZ, RZ, R5 ;  /* 0x000000ffff037224 */ /* 0x000fe200078e0005 */
[----:B------:R-:W-:-:S07]  /*0370*/  MOV R4, 0x390 ;  /* 0x0000039000047802 */ /* 0x000fce0000000f00 */
[----:B------:R-:W-:Y:S05]  /*0380*/  CALL.REL.NOINC `($__internal_0_$__cuda_sm3x_div_rn_noftz_f32_slowpath) ;  /* 0x0000000000247944 */ /* 0x000fea0003c00000 */
[----:B------:R-:W-:-:S07]  /*0390*/  IMAD.MOV.U32 R7, RZ, RZ, R0 ;  /* 0x000000ffff077224 */ /* 0x000fce00078e0000 */
.L_x_5:
[----:B------:R-:W-:Y:S05]  /*03a0*/  BSYNC.RECONVERGENT B0 ;  /* 0x0000000000007941 */ /* 0x000fea0003800200 */
.L_x_4:
[----:B------:R-:W0:Y:S01]  /*03b0*/  LDC.64 R2, c[0x0][0x380] ;  /* 0x0000e000ff027b82 */ /* 0x000e220000000a00 */
[----:B------:R-:W-:Y:S01]  /*03c0*/  FADD R9, -R9, -RZ ;  /* 0x800000ff09097221 */ /* 0x000fe20000000100 */
[----:B0-----:R-:W-:-:S05]  /*03d0*/  IMAD.WIDE R2, R8, 0xc, R2 ;  /* 0x0000000c08027825 */ /* 0x001fca00078e0202 */
[----:B------:R-:W-:Y:S04]  /*03e0*/  STG.E desc[UR4][R2.64], R6 ;  /* 0x0000000602007986 */ /* 0x000fe8000c101904 */
[----:B------:R-:W-:Y:S04]  /*03f0*/  STG.E desc[UR4][R2.64+0x4], R7 ;  /* 0x0000040702007986 */ /* 0x000fe8000c101904 */
[----:B------:R-:W-:Y:S01]  /*0400*/  STG.E desc[UR4][R2.64+0x8], R9 ;  /* 0x0000080902007986 */ /* 0x000fe2000c101904 */
[----:B------:R-:W-:Y:S05]  /*0410*/  EXIT ;  /* 0x000000000000794d */ /* 0x000fea0003800000 */
        .weak           $__internal_0_$__cuda_sm3x_div_rn_noftz_f32_slowpath
        .type           $__internal_0_$__cuda_sm3x_div_rn_noftz_f32_slowpath,@function
        .size           $__internal_0_$__cuda_sm3x_div_rn_noftz_f32_slowpath,(.L_x_18 - $__internal_0_$__cuda_sm3x_div_rn_noftz_f32_slowpath)
$__internal_0_$__cuda_sm3x_div_rn_noftz_f32_slowpath:
[----:B------:R-:W-:Y:S01]  /*0420*/  SHF.R.U32.HI R11, RZ, 0x17, R3 ;  /* 0x00000017ff0b7819 */ /* 0x000fe20000011603 */
[----:B------:R-:W-:Y:S01]  /*0430*/  BSSY.RECONVERGENT B1, `(.L_x_6) ;  /* 0x0000062000017945 */ /* 0x000fe20003800200 */
[----:B------:R-:W-:Y:S02]  /*0440*/  SHF.R.U32.HI R10, RZ, 0x17, R0 ;  /* 0x00000017ff0a7819 */ /* 0x000fe40000011600 */
[----:B------:R-:W-:Y:S02]  /*0450*/  LOP3.LUT R11, R11, 0xff, RZ, 0xc0, !PT ;  /* 0x000000ff0b0b7812 */ /* 0x000fe400078ec0ff */
[----:B------:R-:W-:Y:S02]  /*0460*/  LOP3.LUT R14, R10, 0xff, RZ, 0xc0, !PT ;  /* 0x000000ff0a0e7812 */ /* 0x000fe400078ec0ff */
[----:B------:R-:W-:-:S03]  /*0470*/  IADD3 R13, PT, PT, R11, -0x1, RZ ;  /* 0xffffffff0b0d7810 */ /* 0x000fc60007ffe0ff */
[----:B------:R-:W-:Y:S01]  /*0480*/  VIADD R12, R14, 0xffffffff ;  /* 0xffffffff0e0c7836 */ /* 0x000fe20000000000 */
[----:B------:R-:W-:-:S04]  /*0490*/  ISETP.GT.U32.AND P0, PT, R13, 0xfd, PT ;  /* 0x000000fd0d00780c */ /* 0x000fc80003f04070 */
[----:B------:R-:W-:-:S13]  /*04a0*/  ISETP.GT.U32.OR P0, PT, R12, 0xfd, P0 ;  /* 0x000000fd0c00780c */ /* 0x000fda0000704470 */
[----:B------:R-:W-:Y:S01]  /*04b0*/  @!P0 IMAD.MOV.U32 R10, RZ, RZ, RZ ;  /* 0x000000ffff0a8224 */ /* 0x000fe200078e00ff */
[----:B------:R-:W-:Y:S06]  /*04c0*/  @!P0 BRA `(.L_x_7) ;  /* 0x00000000005c8947 */ /* 0x000fec0003800000 */
[----:B------:R-:W-:Y:S02]  /*04d0*/  FSETP.GTU.FTZ.AND P0, PT, |R0|, +INF , PT ;  /* 0x7f8000000000780b */ /* 0x000fe40003f1c200 */
[----:B------:R-:W-:-:S04]  /*04e0*/  FSETP.GTU.FTZ.AND P1, PT, |R3|, +INF , PT ;  /* 0x7f8000000300780b */ /* 0x000fc80003f3c200 */
[----:B------:R-:W-:-:S13]  /*04f0*/  PLOP3.LUT P0, PT, P0, P1, PT, 0xf8, 0x8f ;  /* 0x00000000008f781c */ /* 0x000fda0000703f70 */
[----:B------:R-:W-:Y:S05]  /*0500*/  @P0 BRA `(.L_x_8) ;  /* 0x00000004004c0947 */ /* 0x000fea0003800000 */
[----:B------:R-:W-:-:S13]  /*0510*/  LOP3.LUT P0, RZ, R3, 0x7fffffff, R0, 0xc8, !PT ;  /* 0x7fffffff03ff7812 */ /* 0x000fda000780c800 */
[----:B------:R-:W-:Y:S05]  /*0520*/  @!P0 BRA `(.L_x_9) ;  /* 0x00000004003c8947 */ /* 0x000fea0003800000 */
[C---:B------:R-:W-:Y:S02]  /*0530*/  FSETP.NEU.FTZ.AND P2, PT, |R0|.reuse, +INF , PT ;  /* 0x7f8000000000780b */ /* 0x040fe40003f5d200 */
[----:B------:R-:W-:Y:S02]  /*0540*/  FSETP.NEU.FTZ.AND P1, PT, |R3|, +INF , PT ;  /* 0x7f8000000300780b */ /* 0x000fe40003f3d200 */
[----:B------:R-:W-:-:S11]  /*0550*/  FSETP.NEU.FTZ.AND P0, PT, |R0|, +INF , PT ;  /* 0x7f8000000000780b */ /* 0x000fd60003f1d200 */
[----:B------:R-:W-:Y:S05]  /*0560*/  @!P1 BRA !P2, `(.L_x_9) ;  /* 0x00000004002c9947 */ /* 0x000fea0005000000 */
[----:B------:R-:W-:-:S04]  /*0570*/  LOP3.LUT P2, RZ, R0, 0x7fffffff, RZ, 0xc0, !PT ;  /* 0x7fffffff00ff7812 */ /* 0x000fc8000784c0ff */
[----:B------:R-:W-:-:S13]  /*0580*/  PLOP3.LUT P1, PT, P1, P2, PT, 0x2f, 0xf2 ;  /* 0x0000000000f2781c */ /* 0x000fda0000f24577 */
[----:B------:R-:W-:Y:S05]  /*0590*/  @P1 BRA `(.L_x_10) ;  /* 0x0000000400181947 */ /* 0x000fea0003800000 */
[----:B------:R-:W-:-:S04]  /*05a0*/  LOP3.LUT P1, RZ, R3, 0x7fffffff, RZ, 0xc0, !PT ;  /* 0x7fffffff03ff7812 */ /* 0x000fc8000782c0ff */
[----:B------:R-:W-:-:S13]  /*05b0*/  PLOP3.LUT P0, PT, P0, P1, PT, 0x2f, 0xf2 ;  /* 0x0000000000f2781c */ /* 0x000fda0000702577 */
[----:B------:R-:W-:Y:S05]  /*05c0*/  @P0 BRA `(.L_x_11) ;  /* 0x0000000400000947 */ /* 0x000fea0003800000 */
[----:B------:R-:W-:Y:S02]  /*05d0*/  ISETP.GE.AND P0, PT, R12, RZ, PT ;  /* 0x000000ff0c00720c */ /* 0x000fe40003f06270 */
[----:B------:R-:W-:-:S11]  /*05e0*/  ISETP.GE.AND P1, PT, R13, RZ, PT ;  /* 0x000000ff0d00720c */ /* 0x000fd60003f26270 */
[----:B------:R-:W-:Y:S02]  /*05f0*/  @P0 IMAD.MOV.U32 R10, RZ, RZ, RZ ;  /* 0x000000ffff0a0224 */ /* 0x000fe400078e00ff */
[----:B------:R-:W-:Y:S01]  /*0600*/  @!P0 FFMA R0, R0, 1.84467440737095516160e+19, RZ ;  /* 0x5f80000000008823 */ /* 0x000fe200000000ff */
[----:B------:R-:W-:Y:S02]  /*0610*/  @!P0 IMAD.MOV.U32 R10, RZ, RZ, -0x40 ;  /* 0xffffffc0ff0a8424 */ /* 0x000fe400078e00ff */
[----:B------:R-:W-:-:S03]  /*0620*/  @!P1 FFMA R3, R3, 1.84467440737095516160e+19, RZ ;  /* 0x5f80000003039823 */ /* 0x000fc600000000ff */
[----:B------:R-:W-:-:S07]  /*0630*/  @!P1 IADD3 R10, PT, PT, R10, 0x40, RZ ;  /* 0x000000400a0a9810 */ /* 0x000fce0007ffe0ff */
.L_x_7:
[----:B------:R-:W-:Y:S01]  /*0640*/  LEA R12, R11, 0xc0800000, 0x17 ;  /* 0xc08000000b0c7811 */ /* 0x000fe200078eb8ff */
[----:B------:R-:W-:Y:S04]  /*0650*/  BSSY.RECONVERGENT B2, `(.L_x_12) ;  /* 0x0000036000027945 */ /* 0x000fe80003800200 */
[----:B------:R-:W-:Y:S02]  /*0660*/  IMAD.IADD R12, R3, 0x1, -R12 ;  /* 0x00000001030c7824 */ /* 0x000fe400078e0a0c */
[----:B------:R-:W-:Y:S02]  /*0670*/  VIADD R3, R14, 0xffffff81 ;  /* 0xffffff810e037836 */ /* 0x000fe40000000000 */
[----:B------:R-:W0:Y:S01]  /*0680*/  MUFU.RCP R13, R12 ;  /* 0x0000000c000d7308 */ /* 0x000e220000001000 */
[----:B------:R-:W-:Y:S01]  /*0690*/  FADD.FTZ R15, -R12, -RZ ;  /* 0x800000ff0c0f7221 */ /* 0x000fe20000010100 */
[C---:B------:R-:W-:Y:S01]  /*06a0*/  IMAD R0, R3.reuse, -0x800000, R0 ;  /* 0xff80000003007824 */ /* 0x040fe200078e0200 */
[----:B------:R-:W-:-:S05]  /*06b0*/  IADD3 R11, PT, PT, R3, 0x7f, -R11 ;  /* 0x0000007f030b7810 */ /* 0x000fca0007ffe80b */
[----:B------:R-:W-:Y:S02]  /*06c0*/  IMAD.IADD R11, R11, 0x1, R10 ;  /* 0x000000010b0b7824 */ /* 0x000fe400078e020a */
[----:B0-----:R-:W-:-:S04]  /*06d0*/  FFMA R14, R13, R15, 1 ;  /* 0x3f8000000d0e7423 */ /* 0x001fc8000000000f */
[----:B------:R-:W-:-:S04]  /*06e0*/  FFMA R16, R13, R14, R13 ;  /* 0x0000000e0d107223 */ /* 0x000fc8000000000d */
[----:B------:R-:W-:-:S04]  /*06f0*/  FFMA R13, R0, R16, RZ ;  /* 0x00000010000d7223 */ /* 0x000fc800000000ff */
[----:B------:R-:W-:-:S04]  /*0700*/  FFMA R14, R15, R13, R0 ;  /* 0x0000000d0f0e7223 */ /* 0x000fc80000000000 */
[----:B------:R-:W-:-:S04]  /*0710*/  FFMA R13, R16, R14, R13 ;  /* 0x0000000e100d7223 */ /* 0x000fc8000000000d */
[----:B------:R-:W-:-:S04]  /*0720*/  FFMA R14, R15, R13, R0 ;  /* 0x0000000d0f0e7223 */ /* 0x000fc80000000000 */
[----:B------:R-:W-:-:S05]  /*0730*/  FFMA R0, R16, R14, R13 ;  /* 0x0000000e10007223 */ /* 0x000fca000000000d */
[----:B------:R-:W-:-:S04]  /*0740*/  SHF.R.U32.HI R3, RZ, 0x17, R0 ;  /* 0x00000017ff037819 */ /* 0x000fc80000011600 */
[----:B------:R-:W-:-:S05]  /*0750*/  LOP3.LUT R3, R3, 0xff, RZ, 0xc0, !PT ;  /* 0x000000ff03037812 */ /* 0x000fca00078ec0ff */
[----:B------:R-:W-:-:S05]  /*0760*/  IMAD.IADD R15, R3, 0x1, R11 ;  /* 0x00000001030f7824 */ /* 0x000fca00078e020b */
[----:B------:R-:W-:-:S04]  /*0770*/  IADD3 R3, PT, PT, R15, -0x1, RZ ;  /* 0xffffffff0f037810 */ /* 0x000fc80007ffe0ff */
[----:B------:R-:W-:-:S13]  /*0780*/  ISETP.GE.U32.AND P0, PT, R3, 0xfe, PT ;  /* 0x000000fe0300780c */ /* 0x000fda0003f06070 */
[----:B------:R-:W-:Y:S05]  /*0790*/  @!P0 BRA `(.L_x_13) ;  /* 0x0000000000808947 */ /* 0x000fea0003800000 */
[----:B------:R-:W-:-:S13]  /*07a0*/  ISETP.GT.AND P0, PT, R15, 0xfe, PT ;  /* 0x000000fe0f00780c */ /* 0x000fda0003f04270 */
[----:B------:R-:W-:Y:S05]  /*07b0*/  @P0 BRA `(.L_x_14) ;  /* 0x00000000006c0947 */ /* 0x000fea0003800000 */
[----:B------:R-:W-:-:S13]  /*07c0*/  ISETP.GE.AND P0, PT, R15, 0x1, PT ;  /* 0x000000010f00780c */ /* 0x000fda0003f06270 */
[----:B------:R-:W-:Y:S05]  /*07d0*/  @P0 BRA `(.L_x_15) ;  /* 0x0000000000740947 */ /* 0x000fea0003800000 */
[----:B------:R-:W-:Y:S02]  /*07e0*/  ISETP.GE.AND P0, PT, R15, -0x18, PT ;  /* 0xffffffe80f00780c */ /* 0x000fe40003f06270 */
[----:B------:R-:W-:-:S11]  /*07f0*/  LOP3.LUT R0, R0, 0x80000000, RZ, 0xc0, !PT ;  /* 0x8000000000007812 */ /* 0x000fd600078ec0ff */
[----:B------:R-:W-:Y:S05]  /*0800*/  @!P0 BRA `(.L_x_15) ;  /* 0x0000000000688947 */ /* 0x000fea0003800000 */
[CCC-:B------:R-:W-:Y:S01]  /*0810*/  FFMA.RZ R3, R16.reuse, R14.reuse, R13.reuse ;  /* 0x0000000e10037223 */ /* 0x1c0fe2000000c00d */
[C---:B------:R-:W-:Y:S02]  /*0820*/  VIADD R12, R15.reuse, 0x20 ;  /* 0x000000200f0c7836 */ /* 0x040fe40000000000 */
[CCC-:B------:R-:W-:Y:S01]  /*0830*/  FFMA.RM R10, R16.reuse, R14.reuse, R13.reuse ;  /* 0x0000000e100a7223 */ /* 0x1c0fe2000000400d */
[----:B------:R-:W-:Y:S02]  /*0840*/  ISETP.NE.AND P2, PT, R15, RZ, PT ;  /* 0x000000ff0f00720c */ /* 0x000fe40003f45270 */
[----:B------:R-:W-:Y:S01]  /*0850*/  LOP3.LUT R11, R3, 0x7fffff, RZ, 0xc0, !PT ;  /* 0x007fffff030b7812 */ /* 0x000fe200078ec0ff */
[----:B------:R-:W-:Y:S01]  /*0860*/  FFMA.RP R3, R16, R14, R13 ;  /* 0x0000000e10037223 */ /* 0x000fe2000000800d */
[----:B------:R-:W-:Y:S01]  /*0870*/  IMAD.MOV R13, RZ, RZ, -R15 ;  /* 0x000000ffff0d7224 */ /* 0x000fe200078e0a0f */
[----:B------:R-:W-:Y:S02]  /*0880*/  ISETP.NE.AND P1, PT, R15, RZ, PT ;  /* 0x000000ff0f00720c */ /* 0x000fe40003f25270 */
[----:B------:R-:W-:-:S02]  /*0890*/  LOP3.LUT R11, R11, 0x800000, RZ, 0xfc, !PT ;  /* 0x008000000b0b7812 */ /* 0x000fc400078efcff */
[----:B------:R-:W-:Y:S02]  /*08a0*/  FSETP.NEU.FTZ.AND P0, PT, R3, R10, PT ;  /* 0x0000000a0300720b */ /* 0x000fe40003f1d000 */
[----:B------:R-:W-:Y:S02]  /*08b0*/  SHF.L.U32 R12, R11, R12, RZ ;  /* 0x0000000c0b0c7219 */ /* 0x000fe400000006ff */
[----:B------:R-:W-:Y:S02]  /*08c0*/  SEL R10, R13, RZ, P2 ;  /* 0x000000ff0d0a7207 */ /* 0x000fe40001000000 */
[----:B------:R-:W-:Y:S02]  /*08d0*/  ISETP.NE.AND P1, PT, R12, RZ, P1 ;  /* 0x000000ff0c00720c */ /* 0x000fe40000f25270 */
[----:B------:R-:W-:Y:S02]  /*08e0*/  SHF.R.U32.HI R10, RZ, R10, R11 ;  /* 0x0000000aff0a7219 */ /* 0x000fe4000001160b */
[----:B------:R-:W-:-:S02]  /*08f0*/  PLOP3.LUT P0, PT, P0, P1, PT, 0xf8, 0x8f ;  /* 0x00000000008f781c */ /* 0x000fc40000703f70 */
[----:B------:R-:W-:Y:S02]  /*0900*/  SHF.R.U32.HI R12, RZ, 0x1, R10 ;  /* 0x00000001ff0c7819 */ /* 0x000fe4000001160a */
[----:B------:R-:W-:-:S04]  /*0910*/  SEL R3, RZ, 0x1, !P0 ;  /* 0x00000001ff037807 */ /* 0x000fc80004000000 */
[----:B------:R-:W-:-:S04]  /*0920*/  LOP3.LUT R3, R3, 0x1, R12, 0xf8, !PT ;  /* 0x0000000103037812 */ /* 0x000fc800078ef80c */
[----:B------:R-:W-:-:S05]  /*0930*/  LOP3.LUT R3, R3, R10, RZ, 0xc0, !PT ;  /* 0x0000000a03037212 */ /* 0x000fca00078ec0ff */
[----:B------:R-:W-:-:S05]  /*0940*/  IMAD.IADD R3, R12, 0x1, R3 ;  /* 0x000000010c037824 */ /* 0x000fca00078e0203 */
[----:B------:R-:W-:Y:S01]  /*0950*/  LOP3.LUT R0, R3, R0, RZ, 0xfc, !PT ;  /* 0x0000000003007212 */ /* 0x000fe200078efcff */
[----:B------:R-:W-:Y:S06]  /*0960*/  BRA `(.L_x_15) ;  /* 0x0000000000107947 */ /* 0x000fec0003800000 */
.L_x_14:
[----:B------:R-:W-:-:S04]  /*0970*/  LOP3.LUT R0, R0, 0x80000000, RZ, 0xc0, !PT ;  /* 0x8000000000007812 */ /* 0x000fc800078ec0ff */
[----:B------:R-:W-:Y:S01]  /*0980*/  LOP3.LUT R0, R0, 0x7f800000, RZ, 0xfc, !PT ;  /* 0x7f80000000007812 */ /* 0x000fe200078efcff */
[----:B------:R-:W-:Y:S06]  /*0990*/  BRA `(.L_x_15) ;  /* 0x0000000000047947 */ /* 0x000fec0003800000 */
.L_x_13:
[----:B------:R-:W-:-:S07]  /*09a0*/  LEA R0, R11, R0, 0x17 ;  /* 0x000000000b007211 */ /* 0x000fce00078eb8ff */
.L_x_15:
[----:B------:R-:W-:Y:S05]  /*09b0*/  BSYNC.RECONVERGENT B2 ;  /* 0x0000000000027941 */ /* 0x000fea0003800200 */
.L_x_12:
[----:B------:R-:W-:Y:S05]  /*09c0*/  BRA `(.L_x_16) ;  /* 0x0000000000207947 */ /* 0x000fea0003800000 */
.L_x_11:
[----:B------:R-:W-:-:S04]  /*09d0*/  LOP3.LUT R0, R3, 0x80000000, R0, 0x48, !PT ;  /* 0x8000000003007812 */ /* 0x000fc800078e4800 */
[----:B------:R-:W-:Y:S01]  /*09e0*/  LOP3.LUT R0, R0, 0x7f800000, RZ, 0xfc, !PT ;  /* 0x7f80000000007812 */ /* 0x000fe200078efcff */
[----:B------:R-:W-:Y:S06]  /*09f0*/  BRA `(.L_x_16) ;  /* 0x0000000000147947 */ /* 0x000fec0003800000 */
.L_x_10:
[----:B------:R-:W-:Y:S01]  /*0a00*/  LOP3.LUT R0, R3, 0x80000000, R0, 0x48, !PT ;  /* 0x8000000003007812 */ /* 0x000fe200078e4800 */
[----:B------:R-:W-:Y:S06]  /*0a10*/  BRA `(.L_x_16) ;  /* 0x00000000000c7947 */ /* 0x000fec0003800000 */
.L_x_9:
[----:B------:R-:W0:Y:S01]  /*0a20*/  MUFU.RSQ R0, -QNAN ;  /* 0xffc0000000007908 */ /* 0x000e220000001400 */
[----:B------:R-:W-:Y:S05]  /*0a30*/  BRA `(.L_x_16) ;  /* 0x0000000000047947 */ /* 0x000fea0003800000 */
.L_x_8:
[----:B------:R-:W-:-:S07]  /*0a40*/  FADD.FTZ R0, R0, R3 ;  /* 0x0000000300007221 */ /* 0x000fce0000010000 */
.L_x_16:
[----:B------:R-:W-:Y:S05]  /*0a50*/  BSYNC.RECONVERGENT B1 ;  /* 0x0000000000017941 */ /* 0x000fea0003800200 */
.L_x_6:
[----:B------:R-:W-:Y:S02]  /*0a60*/  IMAD.MOV.U32 R10, RZ, RZ, R4 ;  /* 0x000000ffff0a7224 */ /* 0x000fe400078e0004 */
[----:B------:R-:W-:-:S04]  /*0a70*/  IMAD.MOV.U32 R11, RZ, RZ, 0x0 ;  /* 0x00000000ff0b7424 */ /* 0x000fc800078e00ff */
[----:B0-----:R-:W-:Y:S05]  /*0a80*/  RET.REL.NODEC R10 `(_Z14makePointCloudP6float3PfP6float2) ;  /* 0xfffffff40a5c7950 */ /* 0x001fea0003c3ffff */
.L_x_17:
        /* <DEDUP_REMOVED lines=15> */
.L_x_18:


//--------------------- .nv.shared.reserved.0     --------------------------
	.section	.nv.shared.reserved.0,"aw",@nobits
	.weak		__nv_reservedSMEM_offset_0_alias
	.size		__nv_reservedSMEM_offset_0_alias, 0, 64
	.other		__nv_reservedSMEM_offset_0_alias,@"STO_CUDA_RESERVED_SHARED STV_DEFAULT"
__nv_reservedSMEM_offset_0_alias:
	.zero		0
	.zero		64


//--------------------- .nv.constant0._Z18makeSHCoefficientsP7double3S0_PfP6float3S3_ --------------------------
	.section	.nv.constant0._Z18makeSHCoefficientsP7double3S0_PfP6float3S3_,"a",@progbits
	.sectionflags	@""
	.align	4
.nv.constant0._Z18makeSHCoefficientsP7double3S0_PfP6float3S3_:
	.zero		936


//--------------------- .nv.constant0._Z16cameraAdjustmentP6float3PfS1_P6float2 --------------------------
	.section	.nv.constant0._Z16cameraAdjustmentP6float3PfS1_P6float2,"a",@progbits
	.sectionflags	@""
	.align	4
.nv.constant0._Z16cameraAdjustmentP6float3PfS1_P6float2:
	.zero		928


//--------------------- .nv.constant0._Z14makePointCloudP6float3PfP6float2 --------------------------
	.section	.nv.constant0._Z14makePointCloudP6float3PfP6float2,"a",@progbits
	.sectionflags	@""
	.align	4
.nv.constant0._Z14makePointCloudP6float3PfP6float2:
	.zero		920


//--------------------- SYMBOLS --------------------------

	.type		.nv.reservedSmem.offset0,@object
	.size		.nv.reservedSmem.offset0,0x4
